// auto-generated by cutlass_sweep.gemm — config: {"arch": "sm_90", "cluster_m": 4, "cluster_n": 1, "dtype": "int8", "dtype_b": "int8", "layout": "nt", "stages": 0, "tile_k": 128, "tile_m": 128, "tile_n": 128}
#include "cutlass/cutlass.h"
#include "cutlass/gemm/collective/collective_builder.hpp"
#include "cutlass/gemm/device/gemm_universal_adapter.h"
#include "cutlass/gemm/kernel/gemm_universal.hpp"
#include "cutlass/epilogue/collective/collective_builder.hpp"

using ElemA = int8_t;
using ElemB = int8_t;
using ElemCD = int8_t;
using Acc  = int32_t;
using TileShape    = cute::Shape<cute::_128, cute::_128, cute::_128>;
using ClusterShape = cute::Shape<cute::_4, cute::_1, cute::_1>;

using CollectiveEpilogue = typename cutlass::epilogue::collective::CollectiveBuilder<
    cutlass::arch::Sm90, cutlass::arch::OpClassTensorOp,
    TileShape, ClusterShape,
    cutlass::epilogue::collective::EpilogueTileAuto,
    Acc, Acc,
    ElemCD, cutlass::layout::RowMajor, 128 / cutlass::sizeof_bits<ElemCD>::value,
    ElemCD, cutlass::layout::RowMajor, 128 / cutlass::sizeof_bits<ElemCD>::value,
    cutlass::epilogue::collective::EpilogueScheduleAuto
  >::CollectiveOp;

using CollectiveMainloop = typename cutlass::gemm::collective::CollectiveBuilder<
    cutlass::arch::Sm90, cutlass::arch::OpClassTensorOp,
    ElemA, cutlass::layout::RowMajor, 128 / cutlass::sizeof_bits<ElemA>::value,
    ElemB, cutlass::layout::ColumnMajor, 128 / cutlass::sizeof_bits<ElemB>::value,
    Acc,
    TileShape, ClusterShape,
    cutlass::gemm::collective::StageCountAutoCarveout<static_cast<int>(sizeof(typename CollectiveEpilogue::SharedStorage))>,
    cutlass::gemm::collective::KernelScheduleAuto
  >::CollectiveOp;

using GemmKernel = cutlass::gemm::kernel::GemmUniversal<
    cute::Shape<int,int,int,int>,
    CollectiveMainloop,
    CollectiveEpilogue
>;
using Gemm = cutlass::gemm::device::GemmUniversalAdapter<GemmKernel>;

// Force the device kernel symbol into the cubin without needing a host main.
auto* _anchor = &cutlass::device_kernel<GemmKernel>;


// ===== COMPILED SASS (sm_90a) =====

	.target	sm_90a

	.elftype	@"ET_EXEC"


//--------------------- .note.nv.tkinfo           --------------------------
	.section	.note.nv.tkinfo,"",@"SHT_NOTE"
	.sectionflags	@"SHF_NOTE_NV_TKINFO"
	.tkinfo
        /*0018*/ 	.word	0x00000002
        /*0030*/ 	.string	""
        /*0030*/ 	.string	"ptxas"
        /*0030*/ 	.string	"Cuda compilation tools, release 13.0, V13.0.88"
        /*0030*/ 	.string	"Build cuda_13.0.r13.0/compiler.36424714_0"
        /*0030*/ 	.string	"-arch sm_90a -m 64 "



//--------------------- .note.nv.cuinfo           --------------------------
	.section	.note.nv.cuinfo,"",@"SHT_NOTE"
	.sectionflags	@"SHF_NOTE_NV_CUINFO"
        /*0018*/ 	.short	0x0002
        /*001a*/ 	.short	0x005a
        /*001c*/ 	.short	0x0082
	.zero		2


//--------------------- .nv.info                  --------------------------
	.section	.nv.info,"",@"SHT_CUDA_INFO"
	.align	4


	//----- nvinfo : EIATTR_REGCOUNT
	.align		4
        /*0000*/ 	.byte	0x04, 0x2f
        /*0002*/ 	.short	(.L_15 - .L_14)
	.align		4
.L_14:
        /*0004*/ 	.word	index@(_ZN7cutlass13device_kernelINS_4gemm6kernel13GemmUniversalIN4cute5tupleIJiiiiEEENS1_10collective13CollectiveMmaINS1_34MainloopSm90TmaGmmaWarpSpecializedILi7ENS5_IJNS4_1CILi4EEENSA_ILi1EEESC_EEENS1_35KernelTmaWarpSpecializedCooperativeEEENS5_IJNSA_ILi128EEESG_SG_EEEaNS5_IJlSC_lEEEaSI_NS4_8TiledMMAINS4_8MMA_AtomIJNS4_4SM904GMMA27MMA_64x128x32_S32S8S8_SS_TNEEEENS4_6LayoutINS5_IJNSA_ILi2EEESC_SC_EEENS5_IJSC_NSA_ILi0EEESS_EEEEENS5_IJNS4_10UnderscoreESV_SV_EEEEENS4_13SM90_TMA_LOADENS4_14ComposedLayoutINS4_7SwizzleILi3ELi4ELi3EEENS4_18smem_ptr_flag_bitsILi8EEENSP_INS5_IJNSA_ILi8EEESG_EEENS5_IJSG_SC_EEEEEEEvNS4_8identityENS4_23SM90_TMA_LOAD_MULTICASTES18_vS19_EENS_8epilogue10collective6detail29Sm90TmaWarpSpecializedAdapterINS1D_15DefaultEpilogueIaSI_SI_NS1C_6thread17LinearCombinationIaLi1EiiLNS1H_9ScaleType4KindE0ELNS_15FloatRoundStyleE2EaEENS1_15EpilogueDefaultEEEEEvvEEEEvNT_6ParamsE)
        /*0008*/ 	.word	0x000000a8


	//----- nvinfo : EIATTR_FRAME_SIZE
	.align		4
.L_15:
        /*000c*/ 	.byte	0x04, 0x11
        /*000e*/ 	.short	(.L_17 - .L_16)
	.align		4
.L_16:
        /*0010*/ 	.word	index@(_ZN7cutlass13device_kernelINS_4gemm6kernel13GemmUniversalIN4cute5tupleIJiiiiEEENS1_10collective13CollectiveMmaINS1_34MainloopSm90TmaGmmaWarpSpecializedILi7ENS5_IJNS4_1CILi4EEENSA_ILi1EEESC_EEENS1_35KernelTmaWarpSpecializedCooperativeEEENS5_IJNSA_ILi128EEESG_SG_EEEaNS5_IJlSC_lEEEaSI_NS4_8TiledMMAINS4_8MMA_AtomIJNS4_4SM904GMMA27MMA_64x128x32_S32S8S8_SS_TNEEEENS4_6LayoutINS5_IJNSA_ILi2EEESC_SC_EEENS5_IJSC_NSA_ILi0EEESS_EEEEENS5_IJNS4_10UnderscoreESV_SV_EEEEENS4_13SM90_TMA_LOADENS4_14ComposedLayoutINS4_7SwizzleILi3ELi4ELi3EEENS4_18smem_ptr_flag_bitsILi8EEENSP_INS5_IJNSA_ILi8EEESG_EEENS5_IJSG_SC_EEEEEEEvNS4_8identityENS4_23SM90_TMA_LOAD_MULTICASTES18_vS19_EENS_8epilogue10collective6detail29Sm90TmaWarpSpecializedAdapterINS1D_15DefaultEpilogueIaSI_SI_NS1C_6thread17LinearCombinationIaLi1EiiLNS1H_9ScaleType4KindE0ELNS_15FloatRoundStyleE2EaEENS1_15EpilogueDefaultEEEEEvvEEEEvNT_6ParamsE)
        /*0014*/ 	.word	0x00000000


	//----- nvinfo : EIATTR_MIN_STACK_SIZE
	.align		4
.L_17:
        /*0018*/ 	.byte	0x04, 0x12
        /*001a*/ 	.short	(.L_19 - .L_18)
	.align		4
.L_18:
        /*001c*/ 	.word	index@(_ZN7cutlass13device_kernelINS_4gemm6kernel13GemmUniversalIN4cute5tupleIJiiiiEEENS1_10collective13CollectiveMmaINS1_34MainloopSm90TmaGmmaWarpSpecializedILi7ENS5_IJNS4_1CILi4EEENSA_ILi1EEESC_EEENS1_35KernelTmaWarpSpecializedCooperativeEEENS5_IJNSA_ILi128EEESG_SG_EEEaNS5_IJlSC_lEEEaSI_NS4_8TiledMMAINS4_8MMA_AtomIJNS4_4SM904GMMA27MMA_64x128x32_S32S8S8_SS_TNEEEENS4_6LayoutINS5_IJNSA_ILi2EEESC_SC_EEENS5_IJSC_NSA_ILi0EEESS_EEEEENS5_IJNS4_10UnderscoreESV_SV_EEEEENS4_13SM90_TMA_LOADENS4_14ComposedLayoutINS4_7SwizzleILi3ELi4ELi3EEENS4_18smem_ptr_flag_bitsILi8EEENSP_INS5_IJNSA_ILi8EEESG_EEENS5_IJSG_SC_EEEEEEEvNS4_8identityENS4_23SM90_TMA_LOAD_MULTICASTES18_vS19_EENS_8epilogue10collective6detail29Sm90TmaWarpSpecializedAdapterINS1D_15DefaultEpilogueIaSI_SI_NS1C_6thread17LinearCombinationIaLi1EiiLNS1H_9ScaleType4KindE0ELNS_15FloatRoundStyleE2EaEENS1_15EpilogueDefaultEEEEEvvEEEEvNT_6ParamsE)
        /*0020*/ 	.word	0x00000000
.L_19:


//--------------------- .nv.compat                --------------------------
	.section	.nv.compat,"",@"SHT_CUDA_COMPAT_INFO"
	.align	4
        /*0000*/ 	.byte	0x02, 0x09, 0x01, 0x00, 0x02, 0x02, 0x04, 0x00, 0x02, 0x05, 0x05, 0x00, 0x03, 0x07, 0x01, 0x01
        /*0010*/ 	.byte	0x02, 0x03, 0x01, 0x00, 0x02, 0x06, 0x01, 0x00, 0x04, 0x0b, 0x08, 0x00, 0x00, 0x00, 0x00, 0x00
        /*0020*/ 	.byte	0x00, 0x00, 0x00, 0x00


//--------------------- .nv.info._ZN7cutlass13device_kernelINS_4gemm6kernel13GemmUniversalIN4cute5tupleIJiiiiEEENS1_10collective13CollectiveMmaINS1_34MainloopSm90TmaGmmaWarpSpecializedILi7ENS5_IJNS4_1CILi4EEENSA_ILi1EEESC_EEENS1_35KernelTmaWarpSpecializedCooperativeEEENS5_IJNSA_ILi128EEESG_SG_EEEaNS5_IJlSC_lEEEaSI_NS4_8TiledMMAINS4_8MMA_AtomIJNS4_4SM904GMMA27MMA_64x128x32_S32S8S8_SS_TNEEEENS4_6LayoutINS5_IJNSA_ILi2EEESC_SC_EEENS5_IJSC_NSA_ILi0EEESS_EEEEENS5_IJNS4_10UnderscoreESV_SV_EEEEENS4_13SM90_TMA_LOADENS4_14ComposedLayoutINS4_7SwizzleILi3ELi4ELi3EEENS4_18smem_ptr_flag_bitsILi8EEENSP_INS5_IJNSA_ILi8EEESG_EEENS5_IJSG_SC_EEEEEEEvNS4_8identityENS4_23SM90_TMA_LOAD_MULTICASTES18_vS19_EENS_8epilogue10collective6detail29Sm90TmaWarpSpecializedAdapterINS1D_15DefaultEpilogueIaSI_SI_NS1C_6thread17LinearCombinationIaLi1EiiLNS1H_9ScaleType4KindE0ELNS_15FloatRoundStyleE2EaEENS1_15EpilogueDefaultEEEEEvvEEEEvNT_6ParamsE --------------------------
	.section	.nv.info._ZN7cutlass13device_kernelINS_4gemm6kernel13GemmUniversalIN4cute5tupleIJiiiiEEENS1_10collective13CollectiveMmaINS1_34MainloopSm90TmaGmmaWarpSpecializedILi7ENS5_IJNS4_1CILi4EEENSA_ILi1EEESC_EEENS1_35KernelTmaWarpSpecializedCooperativeEEENS5_IJNSA_ILi128EEESG_SG_EEEaNS5_IJlSC_lEEEaSI_NS4_8TiledMMAINS4_8MMA_AtomIJNS4_4SM904GMMA27MMA_64x128x32_S32S8S8_SS_TNEEEENS4_6LayoutINS5_IJNSA_ILi2EEESC_SC_EEENS5_IJSC_NSA_ILi0EEESS_EEEEENS5_IJNS4_10UnderscoreESV_SV_EEEEENS4_13SM90_TMA_LOADENS4_14ComposedLayoutINS4_7SwizzleILi3ELi4ELi3EEENS4_18smem_ptr_flag_bitsILi8EEENSP_INS5_IJNSA_ILi8EEESG_EEENS5_IJSG_SC_EEEEEEEvNS4_8identityENS4_23SM90_TMA_LOAD_MULTICASTES18_vS19_EENS_8epilogue10collective6detail29Sm90TmaWarpSpecializedAdapterINS1D_15DefaultEpilogueIaSI_SI_NS1C_6thread17LinearCombinationIaLi1EiiLNS1H_9ScaleType4KindE0ELNS_15FloatRoundStyleE2EaEENS1_15EpilogueDefaultEEEEEvvEEEEvNT_6ParamsE,"",@"SHT_CUDA_INFO"
	.sectionflags	@""
	.align	4


	//----- nvinfo : EIATTR_CUDA_API_VERSION
	.align		4
        /*0000*/ 	.byte	0x04, 0x37
        /*0002*/ 	.short	(.L_21 - .L_20)
.L_20:
        /*0004*/ 	.word	0x00000082


	//----- nvinfo : EIATTR_KPARAM_INFO
	.align		4
.L_21:
        /*0008*/ 	.byte	0x04, 0x17
        /*000a*/ 	.short	(.L_23 - .L_22)
.L_22:
        /*000c*/ 	.word	0x00000000
        /*0010*/ 	.short	0x0000
        /*0012*/ 	.short	0x0070
        /*0014*/ 	.byte	0x00, 0xf0, 0x01, 0x10


	//----- nvinfo : EIATTR_SPARSE_MMA_MASK
	.align		4
.L_23:
        /*0018*/ 	.byte	0x03, 0x50
        /*001a*/ 	.short	0x0000


	//----- nvinfo : EIATTR_MAXREG_COUNT
	.align		4
        /*001c*/ 	.byte	0x03, 0x1b
        /*001e*/ 	.short	0x00a8


	//----- nvinfo : EIATTR_NUM_BARRIERS
	.align		4
        /*0020*/ 	.byte	0x02, 0x4c
        /*0022*/ 	.byte	0x01
	.zero		1


	//----- nvinfo : EIATTR_EXTERNS
	.align		4
        /*0024*/ 	.byte	0x04, 0x0f
        /*0026*/ 	.short	(.L_25 - .L_24)


	//   ....[0]....
	.align		4
.L_24:
        /*0028*/ 	.word	index@(__assertfail)


	//----- nvinfo : EIATTR_MERCURY_ISA_VERSION
	.align		4
.L_25:
        /*002c*/ 	.byte	0x03, 0x5f
        /*002e*/ 	.short	0x0101


	//----- nvinfo : EIATTR_INT_WARP_WIDE_INSTR_OFFSETS
	.align		4
        /*0030*/ 	.byte	0x04, 0x31
        /*0032*/ 	.short	(.L_27 - .L_26)


	//   ....[0]....
.L_26:
        /*0034*/ 	.word	0x00000540


	//   ....[1]....
        /*0038*/ 	.word	0x00000560


	//   ....[2]....
        /*003c*/ 	.word	0x00000710


	//----- nvinfo : EIATTR_COOP_GROUP_MASK_REGIDS
	.align		4
.L_27:
        /*0040*/ 	.byte	0x04, 0x29
        /*0042*/ 	.short	(.L_29 - .L_28)


	//   ....[0]....
.L_28:
        /*0044*/ 	.word	0xffffffff


	//   ....[1]....
        /*0048*/ 	.word	0xffffffff


	//   ....[2]....
        /*004c*/ 	.word	0xffffffff


	//   ....[3]....
        /*0050*/ 	.word	0xffffffff


	//   ....[4]....
        /*0054*/ 	.word	0xffffffff


	//   ....[5]....
        /*0058*/ 	.word	0xffffffff


	//----- nvinfo : EIATTR_COOP_GROUP_INSTR_OFFSETS
	.align		4
.L_29:
        /*005c*/ 	.byte	0x04, 0x28
        /*005e*/ 	.short	(.L_31 - .L_30)


	//   ....[0]....
.L_30:
        /*0060*/ 	.word	0x00000060


	//   ....[1]....
        /*0064*/ 	.word	0x00000070


	//   ....[2]....
        /*0068*/ 	.word	0x00000130


	//   ....[3]....
        /*006c*/ 	.word	0x00000360


	//   ....[4]....
        /*0070*/ 	.word	0x00000880


	//   ....[5]....
        /*0074*/ 	.word	0x000014d0


	//----- nvinfo : EIATTR_REG_RECONFIG
	.align		4
.L_31:
        /*0078*/ 	.byte	0x01, 0x54
	.zero		2


	//----- nvinfo : EIATTR_SYSCALL_OFFSETS
	.align		4
        /*007c*/ 	.byte	0x04, 0x46
        /*007e*/ 	.short	(.L_33 - .L_32)


	//   ....[0]....
.L_32:
        /*0080*/ 	.word	0x000016c0


	//----- nvinfo : EIATTR_MBARRIER_INSTR_OFFSETS
	.align		4
.L_33:
        /*0084*/ 	.byte	0x04, 0x39
        /*0086*/ 	.short	(.L_35 - .L_34)


	//   ....[0]....
.L_34:
        /*0088*/ 	.word	0x00000250
        /*008c*/ 	.word	0x000000ff
        /*0090*/ 	.word	0x00000000
        /*0094*/ 	.short	0x0100
        /*0096*/ 	.byte	0x08
	.zero		1


	//   ....[1]....
        /*0098*/ 	.word	0x00000260
        /*009c*/ 	.word	0x000000ff
        /*00a0*/ 	.word	0x00000038
        /*00a4*/ 	.short	0x0100
        /*00a6*/ 	.byte	0x08
	.zero		1


	//   ....[2]....
        /*00a8*/ 	.word	0x00000270
        /*00ac*/ 	.word	0x000000ff
        /*00b0*/ 	.word	0x00000008
        /*00b4*/ 	.short	0x0100
        /*00b6*/ 	.byte	0x08
	.zero		1


	//   ....[3]....
        /*00b8*/ 	.word	0x00000280
        /*00bc*/ 	.word	0x000000ff
        /*00c0*/ 	.word	0x00000040
        /*00c4*/ 	.short	0x0100
        /*00c6*/ 	.byte	0x08
	.zero		1


	//   ....[4]....
        /*00c8*/ 	.word	0x00000290
        /*00cc*/ 	.word	0x000000ff
        /*00d0*/ 	.word	0x00000010
        /*00d4*/ 	.short	0x0100
        /*00d6*/ 	.byte	0x08
	.zero		1


	//   ....[5]....
        /*00d8*/ 	.word	0x000002a0
        /*00dc*/ 	.word	0x000000ff
        /*00e0*/ 	.word	0x00000048
        /*00e4*/ 	.short	0x0100
        /*00e6*/ 	.byte	0x08
	.zero		1


	//   ....[6]....
        /*00e8*/ 	.word	0x000002b0
        /*00ec*/ 	.word	0x000000ff
        /*00f0*/ 	.word	0x00000018
        /*00f4*/ 	.short	0x0100
        /*00f6*/ 	.byte	0x08
	.zero		1


	//   ....[7]....
        /*00f8*/ 	.word	0x000002c0
        /*00fc*/ 	.word	0x000000ff
        /*0100*/ 	.word	0x00000050
        /*0104*/ 	.short	0x0100
        /*0106*/ 	.byte	0x08
	.zero		1


	//   ....[8]....
        /*0108*/ 	.word	0x000002d0
        /*010c*/ 	.word	0x000000ff
        /*0110*/ 	.word	0x00000020
        /*0114*/ 	.short	0x0100
        /*0116*/ 	.byte	0x08
	.zero		1


	//   ....[9]....
        /*0118*/ 	.word	0x000002e0
        /*011c*/ 	.word	0x000000ff
        /*0120*/ 	.word	0x00000058
        /*0124*/ 	.short	0x0100
        /*0126*/ 	.byte	0x08
	.zero		1


	//   ....[10]....
        /*0128*/ 	.word	0x000002f0
        /*012c*/ 	.word	0x000000ff
        /*0130*/ 	.word	0x00000028
        /*0134*/ 	.short	0x0100
        /*0136*/ 	.byte	0x08
	.zero		1


	//   ....[11]....
        /*0138*/ 	.word	0x00000300
        /*013c*/ 	.word	0x000000ff
        /*0140*/ 	.word	0x00000060
        /*0144*/ 	.short	0x0100
        /*0146*/ 	.byte	0x08
	.zero		1


	//   ....[12]....
        /*0148*/ 	.word	0x00000310
        /*014c*/ 	.word	0x000000ff
        /*0150*/ 	.word	0x00000030
        /*0154*/ 	.short	0x0100
        /*0156*/ 	.byte	0x08
	.zero		1


	//   ....[13]....
        /*0158*/ 	.word	0x00000320
        /*015c*/ 	.word	0x000000ff
        /*0160*/ 	.word	0x00000068
        /*0164*/ 	.short	0x0100
        /*0166*/ 	.byte	0x08
	.zero		1


	//   ....[14]....
        /*0168*/ 	.word	0x00000790
        /*016c*/ 	.word	0x000000ff
        /*0170*/ 	.word	0x00000080
        /*0174*/ 	.short	0x0100
        /*0176*/ 	.byte	0x06
	.zero		1


	//   ....[15]....
        /*0178*/ 	.word	0x00000830
        /*017c*/ 	.word	0x000000ff
        /*0180*/ 	.word	0x00000088
        /*0184*/ 	.short	0x0100
        /*0186*/ 	.byte	0x06
	.zero		1


	//   ....[16]....
        /*0188*/ 	.word	0x00001790
        /*018c*/ 	.word	0x00000003
        /*0190*/ 	.word	0x00000000
        /*0194*/ 	.short	0x010a
        /*0196*/ 	.byte	0x3f
	.zero		1


	//   ....[17]....
        /*0198*/ 	.word	0x000017f0
        /*019c*/ 	.word	0x00000003
        /*01a0*/ 	.word	0x00000000
        /*01a4*/ 	.short	0x010a
        /*01a6*/ 	.byte	0x3f
	.zero		1


	//   ....[18]....
        /*01a8*/ 	.word	0x00001b70
        /*01ac*/ 	.word	0x00000005
        /*01b0*/ 	.word	0x00000000
        /*01b4*/ 	.short	0x010a
        /*01b6*/ 	.byte	0x3f
	.zero		1


	//   ....[19]....
        /*01b8*/ 	.word	0x00001bb0
        /*01bc*/ 	.word	0x00000005
        /*01c0*/ 	.word	0x00000000
        /*01c4*/ 	.short	0x010a
        /*01c6*/ 	.byte	0x3f
	.zero		1


	//   ....[20]....
        /*01c8*/ 	.word	0x00001e10
        /*01cc*/ 	.word	0x00000004
        /*01d0*/ 	.word	0x00000000
        /*01d4*/ 	.short	0x0101
        /*01d6*/ 	.byte	0x3f
	.zero		1


	//   ....[21]....
        /*01d8*/ 	.word	0x00002030
        /*01dc*/ 	.word	0x00000000
        /*01e0*/ 	.word	0x00000000
        /*01e4*/ 	.short	0x0101
        /*01e6*/ 	.byte	0x3f
	.zero		1


	//   ....[22]....
        /*01e8*/ 	.word	0x00006390
        /*01ec*/ 	.word	0x00000017
        /*01f0*/ 	.word	0x00000038
        /*01f4*/ 	.short	0x010a
        /*01f6*/ 	.byte	0x3f
	.zero		1


	//   ....[23]....
        /*01f8*/ 	.word	0x00006780
        /*01fc*/ 	.word	0x00000006
        /*0200*/ 	.word	0x00000088
        /*0204*/ 	.short	0x0101
        /*0206*/ 	.byte	0x3f
	.zero		1


	//   ....[24]....
        /*0208*/ 	.word	0x00006e80
        /*020c*/ 	.word	0x00000007
        /*0210*/ 	.word	0x00000000
        /*0214*/ 	.short	0x010a
        /*0216*/ 	.byte	0x3f
	.zero		1


	//   ....[25]....
        /*0218*/ 	.word	0x00006f00
        /*021c*/ 	.word	0x00000006
        /*0220*/ 	.word	0x00000000
        /*0224*/ 	.short	0x010a
        /*0226*/ 	.byte	0x3f
	.zero		1


	//   ....[26]....
        /*0228*/ 	.word	0x00006f90
        /*022c*/ 	.word	0x00000007
        /*0230*/ 	.word	0x00000000
        /*0234*/ 	.short	0x010a
        /*0236*/ 	.byte	0x3f
	.zero		1


	//   ....[27]....
        /*0238*/ 	.word	0x00007020
        /*023c*/ 	.word	0x00000006
        /*0240*/ 	.word	0x00000000
        /*0244*/ 	.short	0x010a
        /*0246*/ 	.byte	0x3f
	.zero		1


	//   ....[28]....
        /*0248*/ 	.word	0x000070b0
        /*024c*/ 	.word	0x00000007
        /*0250*/ 	.word	0x00000000
        /*0254*/ 	.short	0x010a
        /*0256*/ 	.byte	0x3f
	.zero		1


	//   ....[29]....
        /*0258*/ 	.word	0x00007140
        /*025c*/ 	.word	0x00000006
        /*0260*/ 	.word	0x00000000
        /*0264*/ 	.short	0x010a
        /*0266*/ 	.byte	0x3f
	.zero		1


	//   ....[30]....
        /*0268*/ 	.word	0x000071d0
        /*026c*/ 	.word	0x00000005
        /*0270*/ 	.word	0x00000000
        /*0274*/ 	.short	0x010a
        /*0276*/ 	.byte	0x3f
	.zero		1


	//   ....[31]....
        /*0278*/ 	.word	0x00007230
        /*027c*/ 	.word	0x00000003
        /*0280*/ 	.word	0x00000000
        /*0284*/ 	.short	0x010a
        /*0286*/ 	.byte	0x3f
	.zero		1


	//   ....[32]....
        /*0288*/ 	.word	0x00007280
        /*028c*/ 	.word	0x00000005
        /*0290*/ 	.word	0x00000000
        /*0294*/ 	.short	0x010a
        /*0296*/ 	.byte	0x3f
	.zero		1


	//   ....[33]....
        /*0298*/ 	.word	0x00007350
        /*029c*/ 	.word	0x00000017
        /*02a0*/ 	.word	0x00000038
        /*02a4*/ 	.short	0x010a
        /*02a6*/ 	.byte	0x3f
	.zero		1


	//   ....[34]....
        /*02a8*/ 	.word	0x00007420
        /*02ac*/ 	.word	0x00000007
        /*02b0*/ 	.word	0x00000000
        /*02b4*/ 	.short	0x010a
        /*02b6*/ 	.byte	0x3f
	.zero		1


	//   ....[35]....
        /*02b8*/ 	.word	0x00007470
        /*02bc*/ 	.word	0x00000006
        /*02c0*/ 	.word	0x00000000
        /*02c4*/ 	.short	0x010a
        /*02c6*/ 	.byte	0x3f
	.zero		1


	//   ....[36]....
        /*02c8*/ 	.word	0x000074c0
        /*02cc*/ 	.word	0x00000007
        /*02d0*/ 	.word	0x00000000
        /*02d4*/ 	.short	0x010a
        /*02d6*/ 	.byte	0x3f
	.zero		1


	//   ....[37]....
        /*02d8*/ 	.word	0x00007510
        /*02dc*/ 	.word	0x00000006
        /*02e0*/ 	.word	0x00000000
        /*02e4*/ 	.short	0x010a
        /*02e6*/ 	.byte	0x3f
	.zero		1


	//   ....[38]....
        /*02e8*/ 	.word	0x00007560
        /*02ec*/ 	.word	0x00000007
        /*02f0*/ 	.word	0x00000000
        /*02f4*/ 	.short	0x010a
        /*02f6*/ 	.byte	0x3f
	.zero		1


	//   ....[39]....
        /*02f8*/ 	.word	0x000075b0
        /*02fc*/ 	.word	0x00000006
        /*0300*/ 	.word	0x00000000
        /*0304*/ 	.short	0x010a
        /*0306*/ 	.byte	0x3f
	.zero		1


	//----- nvinfo : EIATTR_NUM_MBARRIERS
	.align		4
.L_35:
        /*0308*/ 	.byte	0x03, 0x38
        /*030a*/ 	.short	0x0010


	//----- nvinfo : EIATTR_EXIT_INSTR_OFFSETS
	.align		4
        /*030c*/ 	.byte	0x04, 0x1c
        /*030e*/ 	.short	(.L_37 - .L_36)


	//   ....[0]....
.L_36:
        /*0310*/ 	.word	0x00000a50


	//   ....[1]....
        /*0314*/ 	.word	0x00001270


	//   ....[2]....
        /*0318*/ 	.word	0x00005b00


	//   ....[3]....
        /*031c*/ 	.word	0x00006060


	//   ....[4]....
        /*0320*/ 	.word	0x00007220


	//----- nvinfo : EIATTR_MAX_THREADS
	.align		4
.L_37:
        /*0324*/ 	.byte	0x04, 0x05
        /*0326*/ 	.short	(.L_39 - .L_38)
.L_38:
        /*0328*/ 	.word	0x00000180
        /*032c*/ 	.word	0x00000001
        /*0330*/ 	.word	0x00000001


	//----- nvinfo : EIATTR_CRS_STACK_SIZE
	.align		4
.L_39:
        /*0334*/ 	.byte	0x04, 0x1e
        /*0336*/ 	.short	(.L_41 - .L_40)
.L_40:
        /*0338*/ 	.word	0x00000000


	//----- nvinfo : EIATTR_CBANK_PARAM_SIZE
	.align		4
.L_41:
        /*033c*/ 	.byte	0x03, 0x19
        /*033e*/ 	.short	0x0470


	//----- nvinfo : EIATTR_PARAM_CBANK
	.align		4
        /*0340*/ 	.byte	0x04, 0x0a
        /*0342*/ 	.short	(.L_43 - .L_42)
	.align		4
.L_42:
        /*0344*/ 	.word	index@(.nv.constant0._ZN7cutlass13device_kernelINS_4gemm6kernel13GemmUniversalIN4cute5tupleIJiiiiEEENS1_10collective13CollectiveMmaINS1_34MainloopSm90TmaGmmaWarpSpecializedILi7ENS5_IJNS4_1CILi4EEENSA_ILi1EEESC_EEENS1_35KernelTmaWarpSpecializedCooperativeEEENS5_IJNSA_ILi128EEESG_SG_EEEaNS5_IJlSC_lEEEaSI_NS4_8TiledMMAINS4_8MMA_AtomIJNS4_4SM904GMMA27MMA_64x128x32_S32S8S8_SS_TNEEEENS4_6LayoutINS5_IJNSA_ILi2EEESC_SC_EEENS5_IJSC_NSA_ILi0EEESS_EEEEENS5_IJNS4_10UnderscoreESV_SV_EEEEENS4_13SM90_TMA_LOADENS4_14ComposedLayoutINS4_7SwizzleILi3ELi4ELi3EEENS4_18smem_ptr_flag_bitsILi8EEENSP_INS5_IJNSA_ILi8EEESG_EEENS5_IJSG_SC_EEEEEEEvNS4_8identityENS4_23SM90_TMA_LOAD_MULTICASTES18_vS19_EENS_8epilogue10collective6detail29Sm90TmaWarpSpecializedAdapterINS1D_15DefaultEpilogueIaSI_SI_NS1C_6thread17LinearCombinationIaLi1EiiLNS1H_9ScaleType4KindE0ELNS_15FloatRoundStyleE2EaEENS1_15EpilogueDefaultEEEEEvvEEEEvNT_6ParamsE)
        /*0348*/ 	.short	0x0210
        /*034a*/ 	.short	0x0470


	//----- nvinfo : EIATTR_SW_WAR
	.align		4
.L_43:
        /*034c*/ 	.byte	0x04, 0x36
        /*034e*/ 	.short	(.L_45 - .L_44)
.L_44:
        /*0350*/ 	.word	0x00000008
.L_45:


//--------------------- .nv.callgraph             --------------------------
	.section	.nv.callgraph,"",@"SHT_CUDA_CALLGRAPH"
	.align	4
	.sectionentsize	8
	.align		4
        /*0000*/ 	.word	0x00000000
	.align		4
        /*0004*/ 	.word	0xffffffff
	.align		4
        /*0008*/ 	.word	index@(_ZN7cutlass13device_kernelINS_4gemm6kernel13GemmUniversalIN4cute5tupleIJiiiiEEENS1_10collective13CollectiveMmaINS1_34MainloopSm90TmaGmmaWarpSpecializedILi7ENS5_IJNS4_1CILi4EEENSA_ILi1EEESC_EEENS1_35KernelTmaWarpSpecializedCooperativeEEENS5_IJNSA_ILi128EEESG_SG_EEEaNS5_IJlSC_lEEEaSI_NS4_8TiledMMAINS4_8MMA_AtomIJNS4_4SM904GMMA27MMA_64x128x32_S32S8S8_SS_TNEEEENS4_6LayoutINS5_IJNSA_ILi2EEESC_SC_EEENS5_IJSC_NSA_ILi0EEESS_EEEEENS5_IJNS4_10UnderscoreESV_SV_EEEEENS4_13SM90_TMA_LOADENS4_14ComposedLayoutINS4_7SwizzleILi3ELi4ELi3EEENS4_18smem_ptr_flag_bitsILi8EEENSP_INS5_IJNSA_ILi8EEESG_EEENS5_IJSG_SC_EEEEEEEvNS4_8identityENS4_23SM90_TMA_LOAD_MULTICASTES18_vS19_EENS_8epilogue10collective6detail29Sm90TmaWarpSpecializedAdapterINS1D_15DefaultEpilogueIaSI_SI_NS1C_6thread17LinearCombinationIaLi1EiiLNS1H_9ScaleType4KindE0ELNS_15FloatRoundStyleE2EaEENS1_15EpilogueDefaultEEEEEvvEEEEvNT_6ParamsE)
	.align		4
        /*000c*/ 	.word	index@(__assertfail)
	.align		4
        /*0010*/ 	.word	0x00000000
	.align		4
        /*0014*/ 	.word	0xfffffffe
	.align		4
        /*0018*/ 	.word	0x00000000
	.align		4
        /*001c*/ 	.word	0xfffffffd
	.align		4
        /*0020*/ 	.word	0x00000000
	.align		4
        /*0024*/ 	.word	0xfffffffc


//--------------------- .nv.constant4             --------------------------
	.section	.nv.constant4,"a",@progbits
	.align	8
	.align		8
.nv.constant4:
        /*0000*/ 	.dword	__assertfail
	.align		8
        /*0008*/ 	.dword	__unnamed_1
	.align		8
        /*0010*/ 	.dword	_ZN40_INTERNAL_5ca7ca50_4_k_cu_dbfeaaa7_265994cuda3std3__45__cpo5beginE
	.align		8
        /*0018*/ 	.dword	_ZN40_INTERNAL_5ca7ca50_4_k_cu_dbfeaaa7_265994cuda3std3__45__cpo3endE
	.align		8
        /*0020*/ 	.dword	_ZN40_INTERNAL_5ca7ca50_4_k_cu_dbfeaaa7_265994cuda3std3__45__cpo6cbeginE
	.align		8
        /*0028*/ 	.dword	_ZN40_INTERNAL_5ca7ca50_4_k_cu_dbfeaaa7_265994cuda3std3__45__cpo4cendE
	.align		8
        /*0030*/ 	.dword	_ZN40_INTERNAL_5ca7ca50_4_k_cu_dbfeaaa7_265994cuda3std3__442_GLOBAL__N__5ca7ca50_4_k_cu_dbfeaaa7_265996ignoreE
	.align		8
        /*0038*/ 	.dword	_ZN40_INTERNAL_5ca7ca50_4_k_cu_dbfeaaa7_265994cuda3std3__419piecewise_constructE
	.align		8
        /*0040*/ 	.dword	_ZN40_INTERNAL_5ca7ca50_4_k_cu_dbfeaaa7_265994cuda3std3__48in_placeE
	.align		8
        /*0048*/ 	.dword	_ZN40_INTERNAL_5ca7ca50_4_k_cu_dbfeaaa7_265994cuda3std6ranges3__45__cpo4swapE
	.align		8
        /*0050*/ 	.dword	_ZN40_INTERNAL_5ca7ca50_4_k_cu_dbfeaaa7_265994cuda3std6ranges3__45__cpo9iter_moveE
	.align		8
        /*0058*/ 	.dword	_ZN40_INTERNAL_5ca7ca50_4_k_cu_dbfeaaa7_265994cute7productE
	.align		8
        /*0060*/ 	.dword	_ZN40_INTERNAL_5ca7ca50_4_k_cu_dbfeaaa7_265994cute1_E
	.align		8
        /*0068*/ 	.dword	$str$22
	.align		8
        /*0070*/ 	.dword	$str$23


//--------------------- .text._ZN7cutlass13device_kernelINS_4gemm6kernel13GemmUniversalIN4cute5tupleIJiiiiEEENS1_10collective13CollectiveMmaINS1_34MainloopSm90TmaGmmaWarpSpecializedILi7ENS5_IJNS4_1CILi4EEENSA_ILi1EEESC_EEENS1_35KernelTmaWarpSpecializedCooperativeEEENS5_IJNSA_ILi128EEESG_SG_EEEaNS5_IJlSC_lEEEaSI_NS4_8TiledMMAINS4_8MMA_AtomIJNS4_4SM904GMMA27MMA_64x128x32_S32S8S8_SS_TNEEEENS4_6LayoutINS5_IJNSA_ILi2EEESC_SC_EEENS5_IJSC_NSA_ILi0EEESS_EEEEENS5_IJNS4_10UnderscoreESV_SV_EEEEENS4_13SM90_TMA_LOADENS4_14ComposedLayoutINS4_7SwizzleILi3ELi4ELi3EEENS4_18smem_ptr_flag_bitsILi8EEENSP_INS5_IJNSA_ILi8EEESG_EEENS5_IJSG_SC_EEEEEEEvNS4_8identityENS4_23SM90_TMA_LOAD_MULTICASTES18_vS19_EENS_8epilogue10collective6detail29Sm90TmaWarpSpecializedAdapterINS1D_15DefaultEpilogueIaSI_SI_NS1C_6thread17LinearCombinationIaLi1EiiLNS1H_9ScaleType4KindE0ELNS_15FloatRoundStyleE2EaEENS1_15EpilogueDefaultEEEEEvvEEEEvNT_6ParamsE --------------------------
	.section	.text._ZN7cutlass13device_kernelINS_4gemm6kernel13GemmUniversalIN4cute5tupleIJiiiiEEENS1_10collective13CollectiveMmaINS1_34MainloopSm90TmaGmmaWarpSpecializedILi7ENS5_IJNS4_1CILi4EEENSA_ILi1EEESC_EEENS1_35KernelTmaWarpSpecializedCooperativeEEENS5_IJNSA_ILi128EEESG_SG_EEEaNS5_IJlSC_lEEEaSI_NS4_8TiledMMAINS4_8MMA_AtomIJNS4_4SM904GMMA27MMA_64x128x32_S32S8S8_SS_TNEEEENS4_6LayoutINS5_IJNSA_ILi2EEESC_SC_EEENS5_IJSC_NSA_ILi0EEESS_EEEEENS5_IJNS4_10UnderscoreESV_SV_EEEEENS4_13SM90_TMA_LOADENS4_14ComposedLayoutINS4_7SwizzleILi3ELi4ELi3EEENS4_18smem_ptr_flag_bitsILi8EEENSP_INS5_IJNSA_ILi8EEESG_EEENS5_IJSG_SC_EEEEEEEvNS4_8identityENS4_23SM90_TMA_LOAD_MULTICASTES18_vS19_EENS_8epilogue10collective6detail29Sm90TmaWarpSpecializedAdapterINS1D_15DefaultEpilogueIaSI_SI_NS1C_6thread17LinearCombinationIaLi1EiiLNS1H_9ScaleType4KindE0ELNS_15FloatRoundStyleE2EaEENS1_15EpilogueDefaultEEEEEvvEEEEvNT_6ParamsE,"ax",@progbits
	.align	128
.text._ZN7cutlass13device_kernelINS_4gemm6kernel13GemmUniversalIN4cute5tupleIJiiiiEEENS1_10collective13CollectiveMmaINS1_34MainloopSm90TmaGmmaWarpSpecializedILi7ENS5_IJNS4_1CILi4EEENSA_ILi1EEESC_EEENS1_35KernelTmaWarpSpecializedCooperativeEEENS5_IJNSA_ILi128EEESG_SG_EEEaNS5_IJlSC_lEEEaSI_NS4_8TiledMMAINS4_8MMA_AtomIJNS4_4SM904GMMA27MMA_64x128x32_S32S8S8_SS_TNEEEENS4_6LayoutINS5_IJNSA_ILi2EEESC_SC_EEENS5_IJSC_NSA_ILi0EEESS_EEEEENS5_IJNS4_10UnderscoreESV_SV_EEEEENS4_13SM90_TMA_LOADENS4_14ComposedLayoutINS4_7SwizzleILi3ELi4ELi3EEENS4_18smem_ptr_flag_bitsILi8EEENSP_INS5_IJNSA_ILi8EEESG_EEENS5_IJSG_SC_EEEEEEEvNS4_8identityENS4_23SM90_TMA_LOAD_MULTICASTES18_vS19_EENS_8epilogue10collective6detail29Sm90TmaWarpSpecializedAdapterINS1D_15DefaultEpilogueIaSI_SI_NS1C_6thread17LinearCombinationIaLi1EiiLNS1H_9ScaleType4KindE0ELNS_15FloatRoundStyleE2EaEENS1_15EpilogueDefaultEEEEEvvEEEEvNT_6ParamsE:
        .type           _ZN7cutlass13device_kernelINS_4gemm6kernel13GemmUniversalIN4cute5tupleIJiiiiEEENS1_10collective13CollectiveMmaINS1_34MainloopSm90TmaGmmaWarpSpecializedILi7ENS5_IJNS4_1CILi4EEENSA_ILi1EEESC_EEENS1_35KernelTmaWarpSpecializedCooperativeEEENS5_IJNSA_ILi128EEESG_SG_EEEaNS5_IJlSC_lEEEaSI_NS4_8TiledMMAINS4_8MMA_AtomIJNS4_4SM904GMMA27MMA_64x128x32_S32S8S8_SS_TNEEEENS4_6LayoutINS5_IJNSA_ILi2EEESC_SC_EEENS5_IJSC_NSA_ILi0EEESS_EEEEENS5_IJNS4_10UnderscoreESV_SV_EEEEENS4_13SM90_TMA_LOADENS4_14ComposedLayoutINS4_7SwizzleILi3ELi4ELi3EEENS4_18smem_ptr_flag_bitsILi8EEENSP_INS5_IJNSA_ILi8EEESG_EEENS5_IJSG_SC_EEEEEEEvNS4_8identityENS4_23SM90_TMA_LOAD_MULTICASTES18_vS19_EENS_8epilogue10collective6detail29Sm90TmaWarpSpecializedAdapterINS1D_15DefaultEpilogueIaSI_SI_NS1C_6thread17LinearCombinationIaLi1EiiLNS1H_9ScaleType4KindE0ELNS_15FloatRoundStyleE2EaEENS1_15EpilogueDefaultEEEEEvvEEEEvNT_6ParamsE,@function
        .size           _ZN7cutlass13device_kernelINS_4gemm6kernel13GemmUniversalIN4cute5tupleIJiiiiEEENS1_10collective13CollectiveMmaINS1_34MainloopSm90TmaGmmaWarpSpecializedILi7ENS5_IJNS4_1CILi4EEENSA_ILi1EEESC_EEENS1_35KernelTmaWarpSpecializedCooperativeEEENS5_IJNSA_ILi128EEESG_SG_EEEaNS5_IJlSC_lEEEaSI_NS4_8TiledMMAINS4_8MMA_AtomIJNS4_4SM904GMMA27MMA_64x128x32_S32S8S8_SS_TNEEEENS4_6LayoutINS5_IJNSA_ILi2EEESC_SC_EEENS5_IJSC_NSA_ILi0EEESS_EEEEENS5_IJNS4_10UnderscoreESV_SV_EEEEENS4_13SM90_TMA_LOADENS4_14ComposedLayoutINS4_7SwizzleILi3ELi4ELi3EEENS4_18smem_ptr_flag_bitsILi8EEENSP_INS5_IJNSA_ILi8EEESG_EEENS5_IJSG_SC_EEEEEEEvNS4_8identityENS4_23SM90_TMA_LOAD_MULTICASTES18_vS19_EENS_8epilogue10collective6detail29Sm90TmaWarpSpecializedAdapterINS1D_15DefaultEpilogueIaSI_SI_NS1C_6thread17LinearCombinationIaLi1EiiLNS1H_9ScaleType4KindE0ELNS_15FloatRoundStyleE2EaEENS1_15EpilogueDefaultEEEEEvvEEEEvNT_6ParamsE,(.L_x_209 - _ZN7cutlass13device_kernelINS_4gemm6kernel13GemmUniversalIN4cute5tupleIJiiiiEEENS1_10collective13CollectiveMmaINS1_34MainloopSm90TmaGmmaWarpSpecializedILi7ENS5_IJNS4_1CILi4EEENSA_ILi1EEESC_EEENS1_35KernelTmaWarpSpecializedCooperativeEEENS5_IJNSA_ILi128EEESG_SG_EEEaNS5_IJlSC_lEEEaSI_NS4_8TiledMMAINS4_8MMA_AtomIJNS4_4SM904GMMA27MMA_64x128x32_S32S8S8_SS_TNEEEENS4_6LayoutINS5_IJNSA_ILi2EEESC_SC_EEENS5_IJSC_NSA_ILi0EEESS_EEEEENS5_IJNS4_10UnderscoreESV_SV_EEEEENS4_13SM90_TMA_LOADENS4_14ComposedLayoutINS4_7SwizzleILi3ELi4ELi3EEENS4_18smem_ptr_flag_bitsILi8EEENSP_INS5_IJNSA_ILi8EEESG_EEENS5_IJSG_SC_EEEEEEEvNS4_8identityENS4_23SM90_TMA_LOAD_MULTICASTES18_vS19_EENS_8epilogue10collective6detail29Sm90TmaWarpSpecializedAdapterINS1D_15DefaultEpilogueIaSI_SI_NS1C_6thread17LinearCombinationIaLi1EiiLNS1H_9ScaleType4KindE0ELNS_15FloatRoundStyleE2EaEENS1_15EpilogueDefaultEEEEEvvEEEEvNT_6ParamsE)
        .other          _ZN7cutlass13device_kernelINS_4gemm6kernel13GemmUniversalIN4cute5tupleIJiiiiEEENS1_10collective13CollectiveMmaINS1_34MainloopSm90TmaGmmaWarpSpecializedILi7ENS5_IJNS4_1CILi4EEENSA_ILi1EEESC_EEENS1_35KernelTmaWarpSpecializedCooperativeEEENS5_IJNSA_ILi128EEESG_SG_EEEaNS5_IJlSC_lEEEaSI_NS4_8TiledMMAINS4_8MMA_AtomIJNS4_4SM904GMMA27MMA_64x128x32_S32S8S8_SS_TNEEEENS4_6LayoutINS5_IJNSA_ILi2EEESC_SC_EEENS5_IJSC_NSA_ILi0EEESS_EEEEENS5_IJNS4_10UnderscoreESV_SV_EEEEENS4_13SM90_TMA_LOADENS4_14ComposedLayoutINS4_7SwizzleILi3ELi4ELi3EEENS4_18smem_ptr_flag_bitsILi8EEENSP_INS5_IJNSA_ILi8EEESG_EEENS5_IJSG_SC_EEEEEEEvNS4_8identityENS4_23SM90_TMA_LOAD_MULTICASTES18_vS19_EENS_8epilogue10collective6detail29Sm90TmaWarpSpecializedAdapterINS1D_15DefaultEpilogueIaSI_SI_NS1C_6thread17LinearCombinationIaLi1EiiLNS1H_9ScaleType4KindE0ELNS_15FloatRoundStyleE2EaEENS1_15EpilogueDefaultEEEEEvvEEEEvNT_6ParamsE,@"STO_CUDA_ENTRY STV_DEFAULT"
_ZN7cutlass13device_kernelINS_4gemm6kernel13GemmUniversalIN4cute5tupleIJiiiiEEENS1_10collective13CollectiveMmaINS1_34MainloopSm90TmaGmmaWarpSpecializedILi7ENS5_IJNS4_1CILi4EEENSA_ILi1EEESC_EEENS1_35KernelTmaWarpSpecializedCooperativeEEENS5_IJNSA_ILi128EEESG_SG_EEEaNS5_IJlSC_lEEEaSI_NS4_8TiledMMAINS4_8MMA_AtomIJNS4_4SM904GMMA27MMA_64x128x32_S32S8S8_SS_TNEEEENS4_6LayoutINS5_IJNSA_ILi2EEESC_SC_EEENS5_IJSC_NSA_ILi0EEESS_EEEEENS5_IJNS4_10UnderscoreESV_SV_EEEEENS4_13SM90_TMA_LOADENS4_14ComposedLayoutINS4_7SwizzleILi3ELi4ELi3EEENS4_18smem_ptr_flag_bitsILi8EEENSP_INS5_IJNSA_ILi8EEESG_EEENS5_IJSG_SC_EEEEEEEvNS4_8identityENS4_23SM90_TMA_LOAD_MULTICASTES18_vS19_EENS_8epilogue10collective6detail29Sm90TmaWarpSpecializedAdapterINS1D_15DefaultEpilogueIaSI_SI_NS1C_6thread17LinearCombinationIaLi1EiiLNS1H_9ScaleType4KindE0ELNS_15FloatRoundStyleE2EaEENS1_15EpilogueDefaultEEEEEvvEEEEvNT_6ParamsE:
[----:B------:R-:W0:Y:S01]  /*0000*/  LDC R1, c[0x0][0x28] ;  /* 0x00000a00ff017b82 */ /* 0x000e220000000800 */
[----:B------:R-:W1:Y:S01]  /*0010*/  S2R R94, SR_TID.X ;  /* 0x00000000005e7919 */ /* 0x000e620000002100 */
[----:B------:R-:W-:Y:S01]  /*0020*/  ELECT P0, URZ, PT ;  /* 0x00000000003f782f */ /* 0x000fe20003800000 */
[----:B------:R-:W-:Y:S01]  /*0030*/  BSSY B0, `(.L_x_0) ;  /* 0x000000f000007945 */ /* 0x000fe20003800000 */
[--C-:B-1----:R-:W-:Y:S02]  /*0040*/  SHF.R.U32.HI R0, RZ, 0x5, R94.reuse ;  /* 0x00000005ff007819 */ /* 0x102fe4000001165e */
[----:B------:R-:W-:-:S03]  /*0050*/  SHF.R.U32.HI R7, RZ, 0x7, R94 ;  /* 0x00000007ff077819 */ /* 0x000fc6000001165e */
[----:B------:R-:W1:Y:S04]  /*0060*/  SHFL.IDX PT, R3, R0, RZ, 0x1f ;  /* 0x00001fff00037589 */ /* 0x000e6800000e0000 */
[----:B------:R2:W3:Y:S01]  /*0070*/  SHFL.IDX PT, R2, R7, RZ, 0x1f ;  /* 0x00001fff07027589 */ /* 0x0004e200000e0000 */
[----:B-1----:R-:W-:-:S13]  /*0080*/  ISETP.NE.OR P0, PT, R3, RZ, !P0 ;  /* 0x000000ff0300720c */ /* 0x002fda0004705670 */
[----:B0-23--:R-:W-:Y:S05]  /*0090*/  @P0 BRA `(.L_x_1) ;  /* 0x0000000000200947 */ /* 0x00dfea0003800000 */
[----:B------:R-:W-:Y:S02]  /*00a0*/  ULDC.64 UR4, c[0x0][0x198] ;  /* 0x0000660000047ab9 */ /* 0x000fe40000000a00 */
[----:B------:R-:W-:Y:S02]  /*00b0*/  UIADD3 UR6, UP0, UR4, 0xf0, URZ ;  /* 0x000000f004067890 */ /* 0x000fe4000ff1e03f */
[----:B------:R-:W-:Y:S02]  /*00c0*/  UIADD3 UR4, UP1, UR4, 0x1f0, URZ ;  /* 0x000001f004047890 */ /* 0x000fe4000ff3e03f */
[----:B------:R-:W-:Y:S02]  /*00d0*/  UIADD3.X UR7, URZ, UR5, URZ, UP0, !UPT ;  /* 0x000000053f077290 */ /* 0x000fe400087fe43f */
[----:B------:R-:W-:-:S07]  /*00e0*/  UIADD3.X UR5, URZ, UR5, URZ, UP1, !UPT ;  /* 0x000000053f057290 */ /* 0x000fce0008ffe43f */
[----:B------:R0:W-:Y:S02]  /*00f0*/  UTMACCTL.PF [UR6] ;  /* 0x00000000060079b9 */ /* 0x0001e40008040000 */
[----:B------:R0:W-:Y:S02]  /*0100*/  UTMACCTL.PF [UR4] ;  /* 0x00000000040079b9 */ /* 0x0001e40008040000 */
[----:B0-----:R-:W-:Y:S01]  /*0110*/  NOP ;  /* 0x0000000000007918 */ /* 0x001fe20000000000 */
.L_x_1:
[----:B------:R-:W-:Y:S05]  /*0120*/  BSYNC B0 ;  /* 0x0000000000007941 */ /* 0x000fea0003800000 */
.L_x_0:
[----:B------:R-:W0:Y:S01]  /*0130*/  SHFL.IDX PT, R5, R0, RZ, 0x1f ;  /* 0x00001fff00057589 */ /* 0x000e2200000e0000 */
[----:B------:R-:W-:-:S04]  /*0140*/  SHF.R.S32.HI R9, RZ, 0x1f, R94 ;  /* 0x0000001fff097819 */ /* 0x000fc8000001145e */
[----:B------:R-:W-:Y:S02]  /*0150*/  LEA.HI R9, R9, R94, RZ, 0x7 ;  /* 0x0000005e09097211 */ /* 0x000fe400078f38ff */
[----:B0-----:R-:W-:-:S13]  /*0160*/  ISETP.NE.AND P0, PT, R5, RZ, PT ;  /* 0x000000ff0500720c */ /* 0x001fda0003f05270 */
[----:B------:R-:W-:Y:S05]  /*0170*/  @P0 BRA `(.L_x_2) ;  /* 0x0000000000700947 */ /* 0x000fea0003800000 */
[----:B------:R-:W0:Y:S01]  /*0180*/  S2UR UR8, SR_CgaCtaId ;  /* 0x00000000000879c3 */ /* 0x000e220000008800 */
[----:B------:R-:W-:Y:S01]  /*0190*/  UMOV UR4, 0x400 ;  /* 0x0000040000047882 */ /* 0x000fe20000000000 */
[----:B------:R-:W-:Y:S01]  /*01a0*/  UMOV UR5, 0x1 ;  /* 0x0000000100057882 */ /* 0x000fe20000000000 */
[----:B------:R-:W-:Y:S01]  /*01b0*/  UMOV UR6, 0x8 ;  /* 0x0000000800067882 */ /* 0x000fe20000000000 */
[----:B------:R-:W-:Y:S01]  /*01c0*/  ELECT P0, URZ, PT ;  /* 0x00000000003f782f */ /* 0x000fe20003800000 */
[----:B------:R-:W-:-:S04]  /*01d0*/  UIADD3 UR6, -UR6, 0x100000, URZ ;  /* 0x0010000006067890 */ /* 0x000fc8000fffe13f */
[----:B------:R-:W-:Y:S02]  /*01e0*/  USHF.L.U32 UR7, UR6, 0xb, URZ ;  /* 0x0000000b06077899 */ /* 0x000fe4000800063f */
[----:B------:R-:W-:Y:S02]  /*01f0*/  USHF.L.U32 UR6, UR6, 0x1, URZ ;  /* 0x0000000106067899 */ /* 0x000fe4000800063f */
[----:B0-----:R-:W-:Y:S02]  /*0200*/  ULEA UR8, UR8, UR4, 0x18 ;  /* 0x0000000408087291 */ /* 0x001fe4000f8ec03f */
[----:B------:R-:W-:-:S04]  /*0210*/  UIADD3 UR4, -UR5, 0x100000, URZ ;  /* 0x0010000005047890 */ /* 0x000fc8000fffe13f */
[----:B------:R-:W-:Y:S02]  /*0220*/  USHF.L.U32 UR5, UR4, 0xb, URZ ;  /* 0x0000000b04057899 */ /* 0x000fe4000800063f */
[----:B------:R-:W-:Y:S01]  /*0230*/  USHF.L.U32 UR4, UR4, 0x1, URZ ;  /* 0x0000000104047899 */ /* 0x000fe2000800063f */
[----:B------:R-:W0:Y:S11]  /*0240*/  FENCE.VIEW.ASYNC.S ;  /* 0x00000000000073c6 */ /* 0x000e360000000000 */
[----:B0-----:R0:W1:Y:S01]  /*0250*/  SYNCS.EXCH.64 URZ, [UR8], UR4 ;  /* 0x00000004083f75b2 */ /* 0x0010620008000100 */
[----:B------:R0:W2:Y:S01]  /*0260*/  SYNCS.EXCH.64 URZ, [UR8+0x38], UR6 ;  /* 0x00003806083f75b2 */ /* 0x0000a20008000100 */
[----:B------:R0:W3:Y:S01]  /*0270*/  SYNCS.EXCH.64 URZ, [UR8+0x8], UR4 ;  /* 0x00000804083f75b2 */ /* 0x0000e20008000100 */
[----:B------:R0:W4:Y:S01]  /*0280*/  SYNCS.EXCH.64 URZ, [UR8+0x40], UR6 ;  /* 0x00004006083f75b2 */ /* 0x0001220008000100 */
[----:B------:R0:W0:Y:S01]  /*0290*/  SYNCS.EXCH.64 URZ, [UR8+0x10], UR4 ;  /* 0x00001004083f75b2 */ /* 0x0000220008000100 */
        /* <DEDUP_REMOVED lines=9> */
[----:B------:R-:W-:Y:S01]  /*0330*/  NOP ;  /* 0x0000000000007918 */ /* 0x000fe20000000000 */
.L_x_2:
[----:B0-----:R-:W0:Y:S01]  /*0340*/  S2UR UR8, SR_CTAID.X ;  /* 0x00000000000879c3 */ /* 0x001e220000002500 */
[----:B------:R-:W-:Y:S01]  /*0350*/  LOP3.LUT R9, R9, 0xffffff80, RZ, 0xc0, !PT ;  /* 0xffffff8009097812 */ /* 0x000fe200078ec0ff */
[----:B------:R-:W5:Y:S01]  /*0360*/  SHFL.IDX PT, R0, R0, RZ, 0x1f ;  /* 0x00001fff00007589 */ /* 0x000f6200000e0000 */
[----:B------:R-:W-:Y:S01]  /*0370*/  SHF.R.S32.HI R10, RZ, 0x1f, R5 ;  /* 0x0000001fff0a7819 */ /* 0x000fe20000011405 */
[----:B------:R-:W-:Y:S01]  /*0380*/  ULDC UR4, c[0x0][0x150] ;  /* 0x0000540000047ab9 */ /* 0x000fe20000000800 */
[----:B------:R-:W-:Y:S01]  /*0390*/  ELECT P0, URZ, PT ;  /* 0x00000000003f782f */ /* 0x000fe20003800000 */
[----:B------:R-:W-:Y:S01]  /*03a0*/  IMAD.IADD R8, R94, 0x1, -R9 ;  /* 0x000000015e087824 */ /* 0x000fe200078e0a09 */
[----:B------:R-:W1:Y:S01]  /*03b0*/  S2R R4, SR_CTAID.Y ;  /* 0x0000000000047919 */ /* 0x000e620000002600 */
[----:B------:R-:W-:Y:S01]  /*03c0*/  LEA.HI R10, R10, R5, RZ, 0x2 ;  /* 0x000000050a0a7211 */ /* 0x000fe200078f10ff */
[----:B------:R-:W2:Y:S01]  /*03d0*/  LDC R12, c[0x0][0x144] ;  /* 0x00005100ff0c7b82 */ /* 0x000ea20000000800 */
[----:B------:R-:W-:Y:S01]  /*03e0*/  NOP ;  /* 0x0000000000007918 */ /* 0x000fe20000000000 */
[----:B------:R-:W-:Y:S01]  /*03f0*/  SHF.R.S32.HI R9, RZ, 0x1f, R8 ;  /* 0x0000001fff097819 */ /* 0x000fe20000011408 */
[----:B------:R-:W-:Y:S01]  /*0400*/  NOP ;  /* 0x0000000000007918 */ /* 0x000fe20000000000 */
[----:B------:R-:W-:Y:S01]  /*0410*/  LOP3.LUT R10, R10, 0x3ffffffc, RZ, 0xc0, !PT ;  /* 0x3ffffffc0a0a7812 */ /* 0x000fe200078ec0ff */
[----:B------:R-:W-:Y:S01]  /*0420*/  IMAD.MOV.U32 R22, RZ, RZ, 0x1 ;  /* 0x00000001ff167424 */ /* 0x000fe200078e00ff */
[----:B------:R-:W-:-:S02]  /*0430*/  LEA.HI R9, R9, R8, RZ, 0x3 ;  /* 0x0000000809097211 */ /* 0x000fc400078f18ff */
[----:B------:R-:W3:Y:S01]  /*0440*/  LDC R13, c[0x0][0x140] ;  /* 0x00005000ff0d7b82 */ /* 0x000ee20000000800 */
[----:B------:R-:W-:Y:S01]  /*0450*/  IMAD.IADD R10, R5, 0x1, -R10 ;  /* 0x00000001050a7824 */ /* 0x000fe200078e0a0a */
[--C-:B------:R-:W-:Y:S02]  /*0460*/  SHF.R.S32.HI R6, RZ, 0x3, R9.reuse ;  /* 0x00000003ff067819 */ /* 0x100fe40000011409 */
[----:B------:R-:W-:Y:S02]  /*0470*/  SHF.R.S32.HI R9, RZ, 0x1f, R9 ;  /* 0x0000001fff097819 */ /* 0x000fe40000011409 */
[----:B------:R-:W-:Y:S02]  /*0480*/  ISETP.NE.AND P3, PT, R2, RZ, PT ;  /* 0x000000ff0200720c */ /* 0x000fe40003f65270 */
[----:B0-----:R-:W-:Y:S02]  /*0490*/  I2FP.F32.U32 R11, UR8 ;  /* 0x00000008000b7c45 */ /* 0x001fe40008201000 */
[----:B------:R-:W-:-:S02]  /*04a0*/  LEA.HI R9, R9, R6, RZ, 0x2 ;  /* 0x0000000609097211 */ /* 0x000fc400078f10ff */
[----:B-----5:R-:W-:Y:S01]  /*04b0*/  ISETP.NE.OR P0, PT, R0, RZ, !P0 ;  /* 0x000000ff0000720c */ /* 0x020fe20004705670 */
[----:B------:R-:W-:Y:S01]  /*04c0*/  FMUL R11, R11, UR4 ;  /* 0x000000040b0b7c20 */ /* 0x000fe20008400000 */
[----:B------:R-:W-:Y:S01]  /*04d0*/  LOP3.LUT R9, R9, 0xfffffffc, RZ, 0xc0, !PT ;  /* 0xfffffffc09097812 */ /* 0x000fe200078ec0ff */
[----:B------:R-:W-:Y:S01]  /*04e0*/  ULDC UR4, c[0x0][0x154] ;  /* 0x0000550000047ab9 */ /* 0x000fe20000000800 */
[----:B------:R-:W-:-:S03]  /*04f0*/  SHF.R.S32.HI R0, RZ, 0x1f, R3 ;  /* 0x0000001fff007819 */ /* 0x000fc60000011403 */
[----:B------:R-:W0:Y:S01]  /*0500*/  F2I.U32.TRUNC.NTZ R11, R11 ;  /* 0x0000000b000b7305 */ /* 0x000e22000020f000 */
[----:B------:R-:W-:Y:S01]  /*0510*/  IMAD.IADD R9, R6, 0x1, -R9 ;  /* 0x0000000106097824 */ /* 0x000fe200078e0a09 */
[----:B------:R-:W-:-:S03]  /*0520*/  LEA.HI R0, R0, R3, RZ, 0x2 ;  /* 0x0000000300007211 */ /* 0x000fc600078f10ff */
[----:B------:R-:W-:Y:S01]  /*0530*/  IMAD R10, R10, 0x4, R9 ;  /* 0x000000040a0a7824 */ /* 0x000fe200078e0209 */
[----:B------:R-:W-:Y:S01]  /*0540*/  VOTEU.ALL UP0, P0 ;  /* 0x00000000003f7886 */ /* 0x000fe20000000000 */
[----:B------:R-:W-:Y:S01]  /*0550*/  LOP3.LUT R0, R0, 0xfffffffc, RZ, 0xc0, !PT ;  /* 0xfffffffc00007812 */ /* 0x000fe200078ec0ff */
[----:B------:R-:W-:Y:S01]  /*0560*/  VOTEU.ALL UP1, P0 ;  /* 0x00000000003f7886 */ /* 0x000fe20000020000 */
[C---:B------:R-:W-:Y:S01]  /*0570*/  IMAD.SHL.U32 R19, R10.reuse, 0x4, RZ ;  /* 0x000000040a137824 */ /* 0x040fe200078e00ff */
[----:B------:R-:W-:Y:S01]  /*0580*/  SHF.R.S32.HI R9, RZ, 0x1f, R10 ;  /* 0x0000001fff097819 */ /* 0x000fe2000001140a */
[----:B------:R-:W5:Y:S01]  /*0590*/  @!UP0 S2UR UR7, SR_CgaCtaId ;  /* 0x00000000000789c3 */ /* 0x000f620000008800 */
[----:B------:R-:W-:Y:S01]  /*05a0*/  IMAD.IADD R3, R3, 0x1, -R0 ;  /* 0x0000000103037824 */ /* 0x000fe200078e0a00 */
[----:B------:R-:W-:Y:S01]  /*05b0*/  @!UP0 UMOV UR6, 0x400 ;  /* 0x0000040000068882 */ /* 0x000fe20000000000 */
[----:B------:R-:W-:Y:S01]  /*05c0*/  LEA.HI R9, R9, R10, RZ, 0x2 ;  /* 0x0000000a09097211 */ /* 0x000fe200078f10ff */
[----:B0-----:R-:W-:Y:S01]  /*05d0*/  IMAD.MOV R15, RZ, RZ, -R11 ;  /* 0x000000ffff0f7224 */ /* 0x001fe200078e0a0b */
[----:B------:R-:W-:-:S02]  /*05e0*/  LOP3.LUT R19, R10, 0xc, R19, 0x78, !PT ;  /* 0x0000000c0a137812 */ /* 0x000fc400078e7813 */
[----:B------:R-:W-:Y:S01]  /*05f0*/  LOP3.LUT R11, R9, 0xfffffffc, RZ, 0xc0, !PT ;  /* 0xfffffffc090b7812 */ /* 0x000fe200078ec0ff */
[----:B--2---:R-:W-:Y:S01]  /*0600*/  IMAD R6, R12, R15, UR8 ;  /* 0x000000080c067e24 */ /* 0x004fe2000f8e020f */
[----:B-1----:R-:W-:Y:S01]  /*0610*/  I2FP.F32.U32 R12, R4 ;  /* 0x00000004000c7245 */ /* 0x002fe20000201000 */
[----:B------:R-:W0:Y:S01]  /*0620*/  LDC R9, c[0x0][0x148] ;  /* 0x00005200ff097b82 */ /* 0x000e220000000800 */
[----:B------:R-:W-:Y:S01]  /*0630*/  ISETP.NE.AND P1, PT, R3, 0x3, PT ;  /* 0x000000030300780c */ /* 0x000fe20003f25270 */
[----:B------:R-:W-:Y:S01]  /*0640*/  IMAD.IADD R11, R10, 0x1, -R11 ;  /* 0x000000010a0b7824 */ /* 0x000fe200078e0a0b */
[----:B---3--:R-:W-:Y:S01]  /*0650*/  ISETP.EQ.U32.AND P2, PT, R13, 0x1, PT ;  /* 0x000000010d00780c */ /* 0x008fe20003f42070 */
[----:B------:R-:W-:Y:S01]  /*0660*/  FMUL R12, R12, UR4 ;  /* 0x000000040c0c7c20 */ /* 0x000fe20008400000 */
[----:B------:R-:W-:Y:S01]  /*0670*/  UMOV UR4, 0x20 ;  /* 0x0000002000047882 */ /* 0x000fe20000000000 */
[----:B------:R-:W-:Y:S01]  /*0680*/  ISETP.EQ.OR P1, PT, R3, RZ, !P1 ;  /* 0x000000ff0300720c */ /* 0x000fe20004f22670 */
[----:B------:R-:W-:-:S04]  /*0690*/  @!UP0 UIADD3 UR4, -UR4, 0x100000, URZ ;  /* 0x0010000004048890 */ /* 0x000fc8000fffe13f */
[----:B------:R-:W-:Y:S02]  /*06a0*/  @!UP0 USHF.L.U32 UR5, UR4, 0xb, URZ ;  /* 0x0000000b04058899 */ /* 0x000fe4000800063f */
[----:B------:R-:W-:Y:S01]  /*06b0*/  @!UP0 USHF.L.U32 UR4, UR4, 0x1, URZ ;  /* 0x0000000104048899 */ /* 0x000fe2000800063f */
[----:B------:R-:W-:Y:S01]  /*06c0*/  ISETP.NE.AND P4, PT, R11, R6, PT ;  /* 0x000000060b00720c */ /* 0x000fe20003f85270 */
[----:B------:R-:W1:Y:S01]  /*06d0*/  F2I.U32.TRUNC.NTZ R12, R12 ;  /* 0x0000000c000c7305 */ /* 0x000e62000020f000 */
[----:B------:R-:W-:Y:S01]  /*06e0*/  ISETP.EQ.AND P1, PT, R2, RZ, P1 ;  /* 0x000000ff0200720c */ /* 0x000fe20000f22270 */
[----:B-----5:R-:W-:-:S03]  /*06f0*/  @!UP0 ULEA UR6, UR7, UR6, 0x18 ;  /* 0x0000000607068291 */ /* 0x020fc6000f8ec03f */
[----:B------:R-:W-:Y:S01]  /*0700*/  SEL R18, RZ, 0x1, !P1 ;  /* 0x00000001ff127807 */ /* 0x000fe20004800000 */
[----:B------:R-:W-:Y:S01]  /*0710*/  VOTEU.ALL UP0, P0 ;  /* 0x00000000003f7886 */ /* 0x000fe20000000000 */
[----:B------:R-:W-:Y:S01]  /*0720*/  LOP3.LUT P0, RZ, R8, 0x7, RZ, 0xc0, !PT ;  /* 0x0000000708ff7812 */ /* 0x000fe2000780c0ff */
[----:B------:R-:W-:-:S04]  /*0730*/  VIADD R8, R2, 0xffffffff ;  /* 0xffffffff02087836 */ /* 0x000fc80000000000 */
[----:B------:R-:W-:Y:S02]  /*0740*/  @P4 SHF.R.S32.HI R0, RZ, 0x1f, R19 ;  /* 0x0000001fff004819 */ /* 0x000fe40000011413 */
[----:B------:R-:W-:Y:S01]  /*0750*/  ISETP.LT.U32.AND P0, PT, R19, 0x4, !P0 ;  /* 0x000000041300780c */ /* 0x000fe20004701070 */
[----:B-1----:R-:W-:Y:S01]  /*0760*/  IMAD.MOV R24, RZ, RZ, -R12 ;  /* 0x000000ffff187224 */ /* 0x002fe200078e0a0c */
[----:B------:R-:W-:Y:S01]  /*0770*/  @P4 LEA.HI R0, R0, R19, RZ, 0x2 ;  /* 0x0000001300004211 */ /* 0x000fe200078f10ff */
[----:B------:R-:W1:Y:S02]  /*0780*/  FENCE.VIEW.ASYNC.S ;  /* 0x00000000000073c6 */ /* 0x000e640000000000 */
[----:B-1----:R1:W2:Y:S01]  /*0790*/  @!UP0 SYNCS.EXCH.64 URZ, [UR6+0x80], UR4 ;  /* 0x00008004063f85b2 */ /* 0x0022a20008000100 */
[----:B------:R-:W-:Y:S01]  /*07a0*/  ISETP.GE.U32.AND P6, PT, R8, 0x2, PT ;  /* 0x000000020800780c */ /* 0x000fe20003fc6070 */
[----:B0-----:R-:W-:Y:S01]  /*07b0*/  IMAD R11, R9, R24, R4 ;  /* 0x00000018090b7224 */ /* 0x001fe200078e0204 */
[----:B------:R-:W-:-:S02]  /*07c0*/  @P4 SHF.R.S32.HI R0, RZ, 0x2, R0 ;  /* 0x00000002ff004819 */ /* 0x000fc40000011400 */
[----:B------:R-:W-:Y:S02]  /*07d0*/  SEL R18, R18, 0x2, P6 ;  /* 0x0000000212127807 */ /* 0x000fe40003000000 */
[----:B------:R-:W-:Y:S02]  /*07e0*/  @P4 ISETP.NE.AND P5, PT, R0, R11, PT ;  /* 0x0000000b0000420c */ /* 0x000fe40003fa5270 */
[----:B------:R-:W-:Y:S02]  /*07f0*/  SEL R11, RZ, 0x1, !P0 ;  /* 0x00000001ff0b7807 */ /* 0x000fe40004000000 */
[----:B------:R-:W-:Y:S02]  /*0800*/  @P4 SEL R22, RZ, 0x1, P5 ;  /* 0x00000001ff164807 */ /* 0x000fe40002800000 */
[----:B------:R-:W-:Y:S02]  /*0810*/  LOP3.LUT R0, R94, 0x7f, RZ, 0xc0, !PT ;  /* 0x0000007f5e007812 */ /* 0x000fe400078ec0ff */
[----:B------:R-:W-:Y:S01]  /*0820*/  LOP3.LUT R22, R22, R11, RZ, 0xc0, !PT ;  /* 0x0000000b16167212 */ /* 0x000fe200078ec0ff */
[----:B------:R1:W0:Y:S01]  /*0830*/  @!UP1 SYNCS.EXCH.64 URZ, [UR6+0x88], UR4 ;  /* 0x00008804063f95b2 */ /* 0x0002220008000100 */
[----:B------:R-:W-:Y:S01]  /*0840*/  NOP ;  /* 0x0000000000007918 */ /* 0x000fe20000000000 */
[----:B-12---:R-:W-:Y:S05]  /*0850*/  @!P2 BRA `(.L_x_3) ;  /* 0x000000000008a947 */ /* 0x006fea0003800000 */
[----:B0---4-:R-:W-:Y:S01]  /*0860*/  UCGABAR_ARV ;  /* 0x00000000000079c7 */ /* 0x011fe20008000000 */
[----:B------:R-:W-:Y:S05]  /*0870*/  BRA `(.L_x_4) ;  /* 0x0000000000047947 */ /* 0x000fea0003800000 */
.L_x_3:
[----:B0---4-:R-:W-:Y:S01]  /*0880*/  NOP ;  /* 0x0000000000007918 */ /* 0x011fe20000000000 */
.L_x_4:
[----:B------:R-:W0:Y:S01]  /*0890*/  LDC R2, c[0x0][0x65c] ;  /* 0x00019700ff027b82 */ /* 0x000e220000000800 */
[----:B------:R-:W-:Y:S02]  /*08a0*/  IMAD.U32 R10, RZ, RZ, UR8 ;  /* 0x00000008ff0a7e24 */ /* 0x000fe4000f8e00ff */
[----:B------:R-:W-:Y:S01]  /*08b0*/  IMAD.MOV.U32 R11, RZ, RZ, RZ ;  /* 0x000000ffff0b7224 */ /* 0x000fe200078e00ff */
[----:B0-----:R-:W-:-:S04]  /*08c0*/  ISETP.NE.AND P1, PT, R2, 0x1, PT ;  /* 0x000000010200780c */ /* 0x001fc80003f25270 */
[----:B------:R-:W-:-:S09]  /*08d0*/  P2R R5, PR, RZ, 0x2 ;  /* 0x00000002ff057803 */ /* 0x000fd20000000000 */
[----:B------:R-:W0:Y:S01]  /*08e0*/  @P1 LDC R17, c[0x0][0x10] ;  /* 0x00000400ff111b82 */ /* 0x000e220000000800 */
[----:B------:R-:W-:Y:S02]  /*08f0*/  @P1 IMAD.MOV.U32 R5, RZ, RZ, RZ ;  /* 0x000000ffff051224 */ /* 0x000fe400078e00ff */
[----:B------:R-:W-:-:S05]  /*0900*/  @P1 IMAD.MOV.U32 R15, RZ, RZ, RZ ;  /* 0x000000ffff0f1224 */ /* 0x000fca00078e00ff */
[----:B------:R-:W1:Y:S01]  /*0910*/  @!P1 LDC R13, c[0x0][0xc] ;  /* 0x00000300ff0d9b82 */ /* 0x000e620000000800 */
[----:B------:R-:W-:Y:S01]  /*0920*/  ULDC UR4, c[0x0][0xc] ;  /* 0x0000030000047ab9 */ /* 0x000fe20000000800 */
[----:B------:R-:W-:Y:S01]  /*0930*/  ULDC UR5, c[0x0][0x10] ;  /* 0x0000040000057ab9 */ /* 0x000fe20000000800 */
[----:B------:R-:W-:Y:S01]  /*0940*/  ULDC UR6, c[0x0][0x14] ;  /* 0x0000050000067ab9 */ /* 0x000fe20000000800 */
[----:B------:R-:W-:-:S04]  /*0950*/  UIMAD.WIDE.U32 UR4, UR4, UR5, URZ ;  /* 0x00000005040472a5 */ /* 0x000fc8000f8e003f */
[----:B------:R-:W-:Y:S02]  /*0960*/  UIMAD.WIDE.U32 UR36, UR4, UR6, URZ ;  /* 0x00000006042472a5 */ /* 0x000fe4000f8e003f */
[----:B------:R-:W-:-:S04]  /*0970*/  UIMAD UR42, UR5, UR6, URZ ;  /* 0x00000006052a72a4 */ /* 0x000fc8000f8e023f */
[----:B------:R-:W-:Y:S01]  /*0980*/  UIADD3 UR42, UR37, UR42, URZ ;  /* 0x0000002a252a7290 */ /* 0x000fe2000fffe03f */
[----:B0-----:R-:W-:-:S04]  /*0990*/  @P1 IMAD.WIDE.U32 R16, R17, UR8, R4 ;  /* 0x0000000811101c25 */ /* 0x001fc8000f8e0004 */
[----:B------:R-:W-:Y:S02]  /*09a0*/  @P1 IMAD.IADD R17, R17, 0x1, R15 ;  /* 0x0000000111111824 */ /* 0x000fe400078e020f */
[----:B-1----:R-:W-:-:S04]  /*09b0*/  @!P1 IMAD.WIDE.U32 R10, R4, R13, R10 ;  /* 0x0000000d040a9225 */ /* 0x002fc800078e000a */
[----:B------:R-:W-:Y:S02]  /*09c0*/  @!P1 IMAD.MOV.U32 R16, RZ, RZ, R10 ;  /* 0x000000ffff109224 */ /* 0x000fe400078e000a */
[----:B------:R-:W-:Y:S01]  /*09d0*/  @!P1 IMAD.MOV.U32 R17, RZ, RZ, R11 ;  /* 0x000000ffff119224 */ /* 0x000fe200078e000b */
[----:B------:R-:W-:Y:S06]  /*09e0*/  @!P2 BRA `(.L_x_5) ;  /* 0x00000000000ca947 */ /* 0x000fec0003800000 */
[----:B------:R-:W-:Y:S01]  /*09f0*/  UCGABAR_WAIT ;  /* 0x0000000000007dc7 */ /* 0x000fe20008000000 */
[----:B------:R-:W-:Y:S01]  /*0a00*/  CCTL.IVALL ;  /* 0x00000000ff00798f */ /* 0x000fe20002000000 */
[----:B------:R-:W-:Y:S05]  /*0a10*/  BRA `(.L_x_6) ;  /* 0x0000000000047947 */ /* 0x000fea0003800000 */
.L_x_5:
[----:B------:R-:W-:Y:S06]  /*0a20*/  BAR.SYNC.DEFER_BLOCKING 0x0 ;  /* 0x0000000000007b1d */ /* 0x000fec0000010000 */
.L_x_6:
[----:B------:R-:W-:Y:S05]  /*0a30*/  @!P3 BRA `(.L_x_7) ;  /* 0x000000500034b947 */ /* 0x000fea0003800000 */
[----:B------:R-:W-:-:S13]  /*0a40*/  ISETP.GT.U32.AND P0, PT, R8, 0x1, PT ;  /* 0x000000010800780c */ /* 0x000fda0003f04070 */
[----:B------:R-:W-:Y:S05]  /*0a50*/  @P0 EXIT ;  /* 0x000000000000094d */ /* 0x000fea0003800000 */
[----:B------:R-:W-:Y:S01]  /*0a60*/  ULDC.64 UR4, c[0x0][0x650] ;  /* 0x0001940000047ab9 */ /* 0x000fe20000000a00 */
[----:B------:R-:W-:Y:S01]  /*0a70*/  PRMT R3, RZ, 0x7610, R3 ;  /* 0x00007610ff037816 */ /* 0x000fe20000000003 */
[----:B------:R-:W-:Y:S01]  /*0a80*/  IMAD.MOV.U32 R101, RZ, RZ, -0x1 ;  /* 0xffffffffff657424 */ /* 0x000fe200078e00ff */
[----:B------:R-:W-:Y:S01]  /*0a90*/  ISETP.GE.U32.AND P0, PT, R16, UR4, PT ;  /* 0x0000000410007c0c */ /* 0x000fe2000bf06070 */
[----:B------:R-:W-:Y:S02]  /*0aa0*/  IMAD.MOV.U32 R100, RZ, RZ, -0x1 ;  /* 0xffffffffff647424 */ /* 0x000fe400078e00ff */
[----:B------:R-:W-:Y:S01]  /*0ab0*/  IMAD.MOV.U32 R23, RZ, RZ, -0x1 ;  /* 0xffffffffff177424 */ /* 0x000fe200078e00ff */
[----:B------:R-:W-:-:S13]  /*0ac0*/  ISETP.GE.U32.AND.EX P0, PT, R17, UR5, PT, P0 ;  /* 0x0000000511007c0c */ /* 0x000fda000bf06100 */
[----:B------:R-:W-:Y:S05]  /*0ad0*/  @P0 BRA `(.L_x_8) ;  /* 0x00000004002c0947 */ /* 0x000fea0003800000 */
[----:B------:R-:W0:Y:S01]  /*0ae0*/  LDC.64 R26, c[0x0][0x628] ;  /* 0x00018a00ff1a7b82 */ /* 0x000e220000000a00 */
[----:B------:R-:W-:Y:S02]  /*0af0*/  IMAD.MOV.U32 R10, RZ, RZ, R16 ;  /* 0x000000ffff0a7224 */ /* 0x000fe400078e0010 */
[----:B------:R-:W-:-:S05]  /*0b00*/  IMAD.MOV.U32 R11, RZ, RZ, R17 ;  /* 0x000000ffff0b7224 */ /* 0x000fca00078e0011 */
[----:B------:R-:W1:Y:S08]  /*0b10*/  LDC R8, c[0x0][0x630] ;  /* 0x00018c00ff087b82 */ /* 0x000e700000000800 */
[----:B------:R-:W2:Y:S01]  /*0b20*/  LDC.64 R28, c[0x0][0x620] ;  /* 0x00018800ff1c7b82 */ /* 0x000ea20000000a00 */
[----:B0-----:R-:W-:-:S04]  /*0b30*/  ISETP.NE.U32.AND P0, PT, R26, RZ, PT ;  /* 0x000000ff1a00720c */ /* 0x001fc80003f05070 */
[----:B------:R-:W-:-:S13]  /*0b40*/  ISETP.NE.AND.EX P0, PT, R27, RZ, PT, P0 ;  /* 0x000000ff1b00720c */ /* 0x000fda0003f05300 */
[----:B-12---:R-:W-:Y:S05]  /*0b50*/  @!P0 BRA `(.L_x_9) ;  /* 0x0000000000288947 */ /* 0x006fea0003800000 */
[----:B------:R-:W0:Y:S02]  /*0b60*/  LDC R3, c[0x0][0x634] ;  /* 0x00018d00ff037b82 */ /* 0x000e240000000800 */
[----:B0-----:R-:W-:-:S05]  /*0b70*/  IADD3 R3, P0, R16, R3, RZ ;  /* 0x0000000310037210 */ /* 0x001fca0007f1e0ff */
[----:B------:R-:W-:-:S04]  /*0b80*/  IMAD.X R21, RZ, RZ, R17, P0 ;  /* 0x000000ffff157224 */ /* 0x000fc800000e0611 */
[----:B------:R-:W-:-:S04]  /*0b90*/  IMAD.WIDE.U32 R10, R21, R26, RZ ;  /* 0x0000001a150a7225 */ /* 0x000fc800078e00ff */
[----:B------:R-:W-:-:S04]  /*0ba0*/  IMAD.WIDE.U32 R12, P0, R3, R27, R10 ;  /* 0x0000001b030c7225 */ /* 0x000fc8000780000a */
[----:B------:R-:W-:-:S04]  /*0bb0*/  IMAD.WIDE.U32 R10, R3, R26, RZ ;  /* 0x0000001a030a7225 */ /* 0x000fc800078e00ff */
[----:B------:R-:W-:Y:S01]  /*0bc0*/  IMAD.X R15, RZ, RZ, RZ, P0 ;  /* 0x000000ffff0f7224 */ /* 0x000fe200000e06ff */
[----:B------:R-:W-:Y:S01]  /*0bd0*/  IADD3 RZ, P0, R11, R12, RZ ;  /* 0x0000000c0bff7210 */ /* 0x000fe20007f1e0ff */
[----:B------:R-:W-:-:S04]  /*0be0*/  IMAD.MOV.U32 R14, RZ, RZ, R13 ;  /* 0x000000ffff0e7224 */ /* 0x000fc800078e000d */
[----:B------:R-:W-:-:S08]  /*0bf0*/  IMAD.WIDE.U32.X R10, R21, R27, R14, P0 ;  /* 0x0000001b150a7225 */ /* 0x000fd000000e040e */
.L_x_9:
[----:B------:R-:W0:Y:S01]  /*0c00*/  LDC.64 R32, c[0x0][0x640] ;  /* 0x00019000ff207b82 */ /* 0x000e220000000a00 */
[--C-:B------:R-:W-:Y:S01]  /*0c10*/  SHF.R.U64 R27, R10, R8, R11.reuse ;  /* 0x000000080a1b7219 */ /* 0x100fe2000000120b */
[----:B------:R-:W-:Y:S01]  /*0c20*/  IMAD R31, R9, R24, R4 ;  /* 0x00000018091f7224 */ /* 0x000fe200078e0204 */
[----:B------:R-:W-:Y:S01]  /*0c30*/  SHF.R.U32.HI R3, RZ, R8, R11 ;  /* 0x00000008ff037219 */ /* 0x000fe2000001160b */
[----:B------:R-:W-:Y:S01]  /*0c40*/  IMAD.MOV.U32 R23, RZ, RZ, 0x1 ;  /* 0x00000001ff177424 */ /* 0x000fe200078e00ff */
[----:B------:R-:W-:-:S03]  /*0c50*/  IADD3 R5, P0, RZ, -R27, RZ ;  /* 0x8000001bff057210 */ /* 0x000fc60007f1e0ff */
[----:B------:R-:W1:Y:S02]  /*0c60*/  LDC R12, c[0x0][0x618] ;  /* 0x00018600ff0c7b82 */ /* 0x000e640000000800 */
[----:B------:R-:W-:Y:S02]  /*0c70*/  IMAD.X R3, RZ, RZ, ~R3, P0 ;  /* 0x000000ffff037224 */ /* 0x000fe400000e0e03 */
[----:B------:R-:W-:-:S04]  /*0c80*/  IMAD.WIDE.U32 R10, R5, R28, R16 ;  /* 0x0000001c050a7225 */ /* 0x000fc800078e0010 */
[----:B------:R-:W2:Y:S01]  /*0c90*/  LDC R20, c[0x0][0x608] ;  /* 0x00018200ff147b82 */ /* 0x000ea20000000800 */
[----:B------:R-:W-:Y:S02]  /*0ca0*/  IMAD R8, R3, R28, RZ ;  /* 0x0000001c03087224 */ /* 0x000fe400078e02ff */
[----:B------:R-:W-:Y:S02]  /*0cb0*/  IMAD.MOV.U32 R3, RZ, RZ, -0x1 ;  /* 0xffffffffff037424 */ /* 0x000fe400078e00ff */
[----:B------:R-:W-:-:S03]  /*0cc0*/  IMAD R5, R5, R29, R8 ;  /* 0x0000001d05057224 */ /* 0x000fc600078e0208 */
[----:B------:R-:W3:Y:S01]  /*0cd0*/  LDC R30, c[0x0][0x658] ;  /* 0x00019600ff1e7b82 */ /* 0x000ee20000000800 */
[----:B------:R-:W-:Y:S01]  /*0ce0*/  IMAD.IADD R5, R11, 0x1, R5 ;  /* 0x000000010b057824 */ /* 0x000fe200078e0205 */
[----:B0-----:R-:W-:-:S04]  /*0cf0*/  ISETP.NE.U32.AND P0, PT, R32, RZ, PT ;  /* 0x000000ff2000720c */ /* 0x001fc80003f05070 */
[----:B------:R-:W-:Y:S02]  /*0d00*/  ISETP.NE.AND.EX P0, PT, R33, RZ, PT, P0 ;  /* 0x000000ff2100720c */ /* 0x000fe40003f05300 */
[----:B------:R-:W0:Y:S01]  /*0d10*/  LDC R26, c[0x0][0x600] ;  /* 0x00018000ff1a7b82 */ /* 0x000e220000000800 */
[-CC-:B-1----:R-:W-:Y:S02]  /*0d20*/  SHF.R.U64 R14, R10, R12.reuse, R5.reuse ;  /* 0x0000000c0a0e7219 */ /* 0x182fe40000001205 */
[----:B------:R-:W-:-:S05]  /*0d30*/  SHF.R.U32.HI R5, RZ, R12, R5 ;  /* 0x0000000cff057219 */ /* 0x000fca0000011605 */
[----:B------:R-:W1:Y:S01]  /*0d40*/  LDC R15, c[0x0][0x648] ;  /* 0x00019200ff0f7b82 */ /* 0x000e620000000800 */
[-CC-:B--2---:R-:W-:Y:S02]  /*0d50*/  SHF.R.U64 R29, R14, R20.reuse, R5.reuse ;  /* 0x000000140e1d7219 */ /* 0x184fe40000001205 */
[----:B------:R-:W-:-:S05]  /*0d60*/  SHF.R.U32.HI R5, RZ, R20, R5 ;  /* 0x00000014ff057219 */ /* 0x000fca0000011605 */
[----:B------:R-:W2:Y:S01]  /*0d70*/  LDC R21, c[0x0][0x638] ;  /* 0x00018e00ff157b82 */ /* 0x000ea20000000800 */
[-CC-:B---3--:R-:W-:Y:S02]  /*0d80*/  SHF.R.U64 R20, R29, R30.reuse, R5.reuse ;  /* 0x0000001e1d147219 */ /* 0x188fe40000001205 */
[-C--:B------:R-:W-:Y:S02]  /*0d90*/  SHF.L.U32 R3, R3, R30.reuse, RZ ;  /* 0x0000001e03037219 */ /* 0x080fe400000006ff */
[----:B------:R-:W-:Y:S01]  /*0da0*/  SHF.R.U32.HI R5, RZ, R30, R5 ;  /* 0x0000001eff057219 */ /* 0x000fe20000011605 */
[----:B------:R-:W-:Y:S01]  /*0db0*/  IMAD.MOV.U32 R4, RZ, RZ, R20 ;  /* 0x000000ffff047224 */ /* 0x000fe200078e0014 */
[----:B------:R-:W-:Y:S01]  /*0dc0*/  LOP3.LUT R12, RZ, R3, RZ, 0x33, !PT ;  /* 0x00000003ff0c7212 */ /* 0x000fe200078e33ff */
[----:B------:R-:W3:Y:S01]  /*0dd0*/  LDC R25, c[0x0][0x610] ;  /* 0x00018400ff197b82 */ /* 0x000ee20000000800 */
[----:B------:R-:W-:Y:S05]  /*0de0*/  @!P0 BRA `(.L_x_10) ;  /* 0x0000000000288947 */ /* 0x000fea0003800000 */
[----:B------:R-:W4:Y:S02]  /*0df0*/  LDC R3, c[0x0][0x64c] ;  /* 0x00019300ff037b82 */ /* 0x000f240000000800 */
[----:B----4-:R-:W-:-:S05]  /*0e00*/  IADD3 R3, P0, R20, R3, RZ ;  /* 0x0000000314037210 */ /* 0x010fca0007f1e0ff */
        /* <DEDUP_REMOVED lines=8> */
.L_x_10:
[----:B-1----:R-:W-:Y:S01]  /*0e90*/  SHF.R.U64 R4, R4, R15, R5 ;  /* 0x0000000f04047219 */ /* 0x002fe20000001205 */
[----:B0-----:R-:W-:Y:S01]  /*0ea0*/  VIADD R5, R26, 0xffffffff ;  /* 0xffffffff1a057836 */ /* 0x001fe20000000000 */
[----:B------:R-:W-:Y:S01]  /*0eb0*/  SHF.L.U32 R3, R23, R30, RZ ;  /* 0x0000001e17037219 */ /* 0x000fe200000006ff */
[----:B------:R-:W-:Y:S01]  /*0ec0*/  IMAD.MOV.U32 R23, RZ, RZ, R27 ;  /* 0x000000ffff177224 */ /* 0x000fe200078e001b */
[----:B------:R-:W-:Y:S01]  /*0ed0*/  LOP3.LUT R12, R29, R12, RZ, 0xc0, !PT ;  /* 0x0000000c1d0c7212 */ /* 0x000fe200078ec0ff */
[----:B------:R-:W-:Y:S01]  /*0ee0*/  IMAD.MOV R8, RZ, RZ, -R4 ;  /* 0x000000ffff087224 */ /* 0x000fe200078e0a04 */
[----:B------:R-:W-:Y:S02]  /*0ef0*/  SEL R6, R6, R31, !P1 ;  /* 0x0000001f06067207 */ /* 0x000fe40004800000 */
[----:B------:R-:W-:Y:S01]  /*0f00*/  LOP3.LUT R5, R14, R5, RZ, 0xc0, !PT ;  /* 0x000000050e057212 */ /* 0x000fe200078ec0ff */
[----:B------:R-:W-:Y:S02]  /*0f10*/  IMAD R9, R3, R4, R12 ;  /* 0x0000000403097224 */ /* 0x000fe400078e020c */
[----:B--2---:R-:W-:-:S02]  /*0f20*/  IMAD R3, R8, R21, R20 ;  /* 0x0000001508037224 */ /* 0x004fc400078e0214 */
[----:B---3--:R-:W-:Y:S02]  /*0f30*/  IMAD R6, R9, R25, R6 ;  /* 0x0000001909067224 */ /* 0x008fe400078e0206 */
[----:B------:R-:W-:Y:S02]  /*0f40*/  IMAD R101, R3, R26, R5 ;  /* 0x0000001a03657224 */ /* 0x000fe400078e0205 */
[----:B------:R-:W-:-:S03]  /*0f50*/  IMAD.MOV.U32 R4, RZ, RZ, 0x1 ;  /* 0x00000001ff047424 */ /* 0x000fc600078e00ff */
[----:B------:R-:W-:Y:S02]  /*0f60*/  SEL R100, R101, R6, !P1 ;  /* 0x0000000665647207 */ /* 0x000fe40004800000 */
[----:B------:R-:W-:Y:S02]  /*0f70*/  PRMT R3, R4, 0x7610, R3 ;  /* 0x0000761004037816 */ /* 0x000fe40000000003 */
[----:B------:R-:W-:-:S07]  /*0f80*/  SEL R101, R6, R101, !P1 ;  /* 0x0000006506657207 */ /* 0x000fce0004800000 */
.L_x_8:
[----:B------:R-:W-:-:S08]  /*0f90*/  NOP ;  /* 0x0000000000007918 */ /* 0x000fd00000000000 */
[----:B------:R-:W0:Y:S02]  /*0fa0*/  USETMAXREG.TRY_ALLOC.CTAPOOL UP0, 0xe8 ;  /* 0x000000e8000079c8 */ /* 0x000e240008000600 */
[----:B0-----:R-:W-:-:S13]  /*0fb0*/  PLOP3.LUT P0, PT, PT, PT, UP0, 0x80, 0x0 ;  /* 0x000000000000781c */ /* 0x001fda0003f0f008 */
[----:B------:R-:W-:Y:S05]  /*0fc0*/  @!P0 BRA `(.L_x_8) ;  /* 0xfffffffc00f08947 */ /* 0x000fea000383ffff */
[----:B------:R-:W-:Y:S01]  /*0fd0*/  ULDC.64 UR4, c[0x0][0x598] ;  /* 0x0001660000047ab9 */ /* 0x000fe20000000a00 */
[----:B------:R-:W-:Y:S01]  /*0fe0*/  ULDC.64 UR38, c[0x0][0x208] ;  /* 0x0000820000267ab9 */ /* 0x000fe20000000a00 */
[----:B------:R-:W-:-:S04]  /*0ff0*/  ISETP.NE.U32.AND P0, PT, RZ, UR4, PT ;  /* 0x00000004ff007c0c */ /* 0x000fc8000bf05070 */
[----:B------:R-:W-:-:S13]  /*1000*/  ISETP.NE.AND.EX P0, PT, RZ, UR5, PT, P0 ;  /* 0x00000005ff007c0c */ /* 0x000fda000bf05300 */
[----:B------:R-:W-:Y:S05]  /*1010*/  @!P0 BRA `(.L_x_11) ;  /* 0x00000000001c8947 */ /* 0x000fea0003800000 */
[----:B------:R-:W0:Y:S02]  /*1020*/  LDC.64 R4, c[0x0][0x598] ;  /* 0x00016600ff047b82 */ /* 0x000e240000000a00 */
[----:B0-----:R-:W2:Y:S02]  /*1030*/  LDG.E.64 R4, desc[UR38][R4.64] ;  /* 0x0000002604047981 */ /* 0x001ea4000c1e1b00 */
[----:B--2---:R-:W-:-:S04]  /*1040*/  ISETP.NE.U32.AND P0, PT, R4, RZ, PT ;  /* 0x000000ff0400720c */ /* 0x004fc80003f05070 */
[----:B------:R-:W-:-:S13]  /*1050*/  ISETP.NE.AND.EX P0, PT, R5, RZ, PT, P0 ;  /* 0x000000ff0500720c */ /* 0x000fda0003f05300 */
[----:B------:R-:W-:Y:S05]  /*1060*/  @!P0 BRA `(.L_x_11) ;  /* 0x0000000000088947 */ /* 0x000fea0003800000 */
[----:B------:R0:W5:Y:S01]  /*1070*/  LD.E R90, desc[UR38][R4.64] ;  /* 0x00000026045a7980 */ /* 0x000162000c101900 */
[----:B------:R-:W-:Y:S05]  /*1080*/  BRA `(.L_x_12) ;  /* 0x0000000000247947 */ /* 0x000fea0003800000 */
.L_x_11:
[----:B------:R-:W-:Y:S02]  /*1090*/  ULDC.64 UR4, c[0x0][0x588] ;  /* 0x0001620000047ab9 */ /* 0x000fe40000000a00 */
[----:B------:R-:W-:-:S04]  /*10a0*/  ISETP.NE.U32.AND P0, PT, RZ, UR4, PT ;  /* 0x00000004ff007c0c */ /* 0x000fc8000bf05070 */
[----:B------:R-:W-:-:S13]  /*10b0*/  ISETP.NE.AND.EX P0, PT, RZ, UR5, PT, P0 ;  /* 0x00000005ff007c0c */ /* 0x000fda000bf05300 */
[----:B------:R-:W-:Y:S05]  /*10c0*/  @!P0 BRA `(.L_x_13) ;  /* 0x00000000000c8947 */ /* 0x000fea0003800000 */
[----:B------:R-:W0:Y:S02]  /*10d0*/  LDC.64 R90, c[0x0][0x588] ;  /* 0x00016200ff5a7b82 */ /* 0x000e240000000a00 */
[----:B0-----:R1:W5:Y:S01]  /*10e0*/  LDG.E R90, desc[UR38][R90.64] ;  /* 0x000000265a5a7981 */ /* 0x001362000c1e1900 */
[----:B------:R-:W-:Y:S05]  /*10f0*/  BRA `(.L_x_12) ;  /* 0x0000000000087947 */ /* 0x000fea0003800000 */
.L_x_13:
[----:B------:R-:W-:Y:S02]  /*1100*/  ULDC UR4, c[0x0][0x580] ;  /* 0x0001600000047ab9 */ /* 0x000fe40000000800 */
[----:B------:R-:W-:-:S07]  /*1110*/  IMAD.U32 R90, RZ, RZ, UR4 ;  /* 0x00000004ff5a7e24 */ /* 0x000fce000f8e00ff */
.L_x_12:
[----:B------:R-:W-:Y:S02]  /*1120*/  ULDC.64 UR4, c[0x0][0x5a0] ;  /* 0x0001680000047ab9 */ /* 0x000fe40000000a00 */
[----:B------:R-:W-:-:S04]  /*1130*/  ISETP.NE.U32.AND P0, PT, RZ, UR4, PT ;  /* 0x00000004ff007c0c */ /* 0x000fc8000bf05070 */
[----:B------:R-:W-:-:S13]  /*1140*/  ISETP.NE.AND.EX P0, PT, RZ, UR5, PT, P0 ;  /* 0x00000005ff007c0c */ /* 0x000fda000bf05300 */
[----:B------:R-:W-:Y:S05]  /*1150*/  @!P0 BRA `(.L_x_14) ;  /* 0x00000000001c8947 */ /* 0x000fea0003800000 */
[----:B0-----:R-:W0:Y:S02]  /*1160*/  LDC.64 R4, c[0x0][0x5a0] ;  /* 0x00016800ff047b82 */ /* 0x001e240000000a00 */
[----:B0-----:R-:W2:Y:S02]  /*1170*/  LDG.E.64 R4, desc[UR38][R4.64] ;  /* 0x0000002604047981 */ /* 0x001ea4000c1e1b00 */
[----:B--2---:R-:W-:-:S04]  /*1180*/  ISETP.NE.U32.AND P0, PT, R4, RZ, PT ;  /* 0x000000ff0400720c */ /* 0x004fc80003f05070 */
[----:B------:R-:W-:-:S13]  /*1190*/  ISETP.NE.AND.EX P0, PT, R5, RZ, PT, P0 ;  /* 0x000000ff0500720c */ /* 0x000fda0003f05300 */
[----:B------:R-:W-:Y:S05]  /*11a0*/  @!P0 BRA `(.L_x_14) ;  /* 0x0000000000088947 */ /* 0x000fea0003800000 */
[----:B-1----:R0:W5:Y:S01]  /*11b0*/  LD.E R91, desc[UR38][R4.64] ;  /* 0x00000026045b7980 */ /* 0x002162000c101900 */
[----:B------:R-:W-:Y:S05]  /*11c0*/  BRA `(.L_x_15) ;  /* 0x0000000000247947 */ /* 0x000fea0003800000 */
.L_x_14:
[----:B------:R-:W-:Y:S02]  /*11d0*/  ULDC.64 UR4, c[0x0][0x590] ;  /* 0x0001640000047ab9 */ /* 0x000fe40000000a00 */
[----:B------:R-:W-:-:S04]  /*11e0*/  ISETP.NE.U32.AND P0, PT, RZ, UR4, PT ;  /* 0x00000004ff007c0c */ /* 0x000fc8000bf05070 */
[----:B------:R-:W-:-:S13]  /*11f0*/  ISETP.NE.AND.EX P0, PT, RZ, UR5, PT, P0 ;  /* 0x00000005ff007c0c */ /* 0x000fda000bf05300 */
[----:B------:R-:W-:Y:S05]  /*1200*/  @!P0 BRA `(.L_x_16) ;  /* 0x00000000000c8947 */ /* 0x000fea0003800000 */
[----:B0-----:R-:W1:Y:S02]  /*1210*/  LDC.64 R4, c[0x0][0x590] ;  /* 0x00016400ff047b82 */ /* 0x001e640000000a00 */
[----:B-1----:R1:W5:Y:S01]  /*1220*/  LDG.E R91, desc[UR38][R4.64] ;  /* 0x00000026045b7981 */ /* 0x002362000c1e1900 */
[----:B------:R-:W-:Y:S05]  /*1230*/  BRA `(.L_x_15) ;  /* 0x0000000000087947 */ /* 0x000fea0003800000 */
.L_x_16:
[----:B------:R-:W-:Y:S02]  /*1240*/  ULDC UR4, c[0x0][0x584] ;  /* 0x0001610000047ab9 */ /* 0x000fe40000000800 */
[----:B-1----:R-:W-:-:S07]  /*1250*/  IMAD.U32 R91, RZ, RZ, UR4 ;  /* 0x00000004ff5b7e24 */ /* 0x002fce000f8e00ff */
.L_x_15:
[----:B------:R-:W-:-:S13]  /*1260*/  LOP3.LUT P0, RZ, R3, 0xff, RZ, 0xc0, !PT ;  /* 0x000000ff03ff7812 */ /* 0x000fda000780c0ff */
[----:B------:R-:W-:Y:S05]  /*1270*/  @!P0 EXIT ;  /* 0x000000000000894d */ /* 0x000fea0003800000 */
[----:B------:R-:W2:Y:S01]  /*1280*/  LDC R93, c[0x0][0x658] ;  /* 0x00019600ff5d7b82 */ /* 0x000ea20000000800 */
[----:B------:R-:W-:Y:S01]  /*1290*/  ULDC.64 UR6, c[0x0][0x288] ;  /* 0x0000a20000067ab9 */ /* 0x000fe20000000a00 */
[----:B------:R-:W-:Y:S01]  /*12a0*/  LOP3.LUT R7, R7, 0x1, RZ, 0xc0, !PT ;  /* 0x0000000107077812 */ /* 0x000fe200078ec0ff */
[----:B------:R-:W-:Y:S01]  /*12b0*/  UIADD3 UR4, UR7, 0x7f, URZ ;  /* 0x0000007f07047890 */ /* 0x000fe2000fffe03f */
[----:B------:R-:W-:Y:S01]  /*12c0*/  SHF.R.U32.HI R3, RZ, 0x1, R0 ;  /* 0x00000001ff037819 */ /* 0x000fe20000011600 */
[----:B01----:R-:W-:Y:S01]  /*12d0*/  IMAD.MOV.U32 R4, RZ, RZ, -0x1 ;  /* 0xffffffffff047424 */ /* 0x003fe200078e00ff */
[----:B------:R-:W-:Y:S01]  /*12e0*/  SHF.R.U32.HI R0, RZ, 0x2, R94 ;  /* 0x00000002ff007819 */ /* 0x000fe2000001165e */
[----:B------:R-:W-:Y:S01]  /*12f0*/  USHF.R.S32.HI UR5, URZ, 0x1f, UR4 ;  /* 0x0000001f3f057899 */ /* 0x000fe20008011404 */
[----:B------:R-:W0:Y:S01]  /*1300*/  LDC R96, c[0x0][0x600] ;  /* 0x00018000ff607b82 */ /* 0x000e220000000800 */
[----:B------:R-:W-:Y:S01]  /*1310*/  IMAD.SHL.U32 R9, R7, 0x40, RZ ;  /* 0x0000004007097824 */ /* 0x000fe200078e00ff */
[----:B------:R-:W-:Y:S01]  /*1320*/  LOP3.LUT R0, R0, 0x7, RZ, 0xc0, !PT ;  /* 0x0000000700007812 */ /* 0x000fe200078ec0ff */
[----:B------:R-:W-:Y:S01]  /*1330*/  ULEA.HI UR5, UR5, UR4, URZ, 0x7 ;  /* 0x0000000405057291 */ /* 0x000fe2000f8f383f */
[----:B------:R-:W-:Y:S01]  /*1340*/  LOP3.LUT R3, R3, 0x30, RZ, 0xc0, !PT ;  /* 0x0000003003037812 */ /* 0x000fe200078ec0ff */
[----:B------:R-:W-:Y:S01]  /*1350*/  IMAD.MOV.U32 R6, RZ, RZ, 0x1 ;  /* 0x00000001ff067424 */ /* 0x000fe200078e00ff */
[--C-:B------:R-:W-:Y:S01]  /*1360*/  LOP3.LUT R88, R9, 0x40, R0.reuse, 0xe2, !PT ;  /* 0x0000004009587812 */ /* 0x100fe200078ee200 */
[----:B------:R-:W-:Y:S01]  /*1370*/  USHF.R.S32.HI UR43, URZ, 0x7, UR5 ;  /* 0x000000073f2b7899 */ /* 0x000fe20008011405 */
[----:B------:R-:W-:Y:S01]  /*1380*/  IADD3 R0, RZ, -R3, -R0 ;  /* 0x80000003ff007210 */ /* 0x000fe20007ffe800 */
[----:B------:R-:W-:Y:S01]  /*1390*/  IMAD.U32 R5, RZ, RZ, UR6 ;  /* 0x00000006ff057e24 */ /* 0x000fe2000f8e00ff */
[C---:B------:R-:W-:Y:S01]  /*13a0*/  LOP3.LUT R92, R94.reuse, 0x3, RZ, 0xc0, !PT ;  /* 0x000000035e5c7812 */ /* 0x040fe200078ec0ff */
[----:B------:R-:W-:Y:S01]  /*13b0*/  UISETP.LT.AND UP0, UPT, UR43, 0x1, UPT ;  /* 0x000000012b00788c */ /* 0x000fe2000bf01270 */
[----:B------:R-:W-:Y:S01]  /*13c0*/  LOP3.LUT R95, R94, 0x80, RZ, 0xc0, !PT ;  /* 0x000000805e5f7812 */ /* 0x000fe200078ec0ff */
[----:B------:R-:W-:Y:S01]  /*13d0*/  IMAD R0, R7, -0x40, R0 ;  /* 0xffffffc007007824 */ /* 0x000fe200078e0200 */
[----:B------:R-:W-:Y:S01]  /*13e0*/  ULDC UR4, c[0x0][0x284] ;  /* 0x0000a10000047ab9 */ /* 0x000fe20000000800 */
[----:B------:R-:W-:Y:S01]  /*13f0*/  USEL UR44, UR43, 0x1, UP0 ;  /* 0x000000012b2c7887 */ /* 0x000fe20008000000 */
[----:B--2---:R-:W-:Y:S01]  /*1400*/  SHF.L.U32 R4, R4, R93, RZ ;  /* 0x0000005d04047219 */ /* 0x004fe200000006ff */
[----:B------:R-:W-:Y:S01]  /*1410*/  IMAD R92, R92, -0x2, R5 ;  /* 0xfffffffe5c5c7824 */ /* 0x000fe200078e0205 */
[----:B------:R-:W-:Y:S01]  /*1420*/  LOP3.LUT R88, R88, R3, RZ, 0xfc, !PT ;  /* 0x0000000358587212 */ /* 0x000fe200078efcff */
[----:B------:R-:W-:Y:S01]  /*1430*/  IMAD.SHL.U32 R94, R94, 0x2, RZ ;  /* 0x000000025e5e7824 */ /* 0x000fe200078e00ff */
[----:B------:R-:W-:Y:S01]  /*1440*/  SHF.L.U32 R93, R6, R93, RZ ;  /* 0x0000005d065d7219 */ /* 0x000fe200000006ff */
[----:B------:R-:W-:Y:S01]  /*1450*/  VIADD R98, R0, UR4 ;  /* 0x0000000400627c36 */ /* 0x000fe20008000000 */
[----:B------:R-:W-:Y:S01]  /*1460*/  SHF.R.U32.HI R95, RZ, 0x7, R95 ;  /* 0x00000007ff5f7819 */ /* 0x000fe2000001165f */
[----:B------:R-:W-:Y:S01]  /*1470*/  IMAD.MOV.U32 R89, RZ, RZ, RZ ;  /* 0x000000ffff597224 */ /* 0x000fe200078e00ff */
[----:B------:R-:W-:Y:S01]  /*1480*/  LOP3.LUT R97, RZ, R4, RZ, 0x33, !PT ;  /* 0x00000004ff617212 */ /* 0x000fe200078e33ff */
[----:B0-----:R-:W-:Y:S01]  /*1490*/  VIADD R96, R96, 0xffffffff ;  /* 0xffffffff60607836 */ /* 0x001fe20000000000 */
[----:B------:R-:W-:Y:S01]  /*14a0*/  UIADD3 UR44, UR43, -UR44, URZ ;  /* 0x8000002c2b2c7290 */ /* 0x000fe2000fffe03f */
[----:B------:R-:W-:Y:S01]  /*14b0*/  UMOV UR40, URZ ;  /* 0x0000003f00287c82 */ /* 0x000fe20008000000 */
[----:B------:R-:W-:-:S10]  /*14c0*/  UMOV UR41, URZ ;  /* 0x0000003f00297c82 */ /* 0x000fd40008000000 */
.L_x_168:
[----:B0-----:R-:W0:Y:S01]  /*14d0*/  SHFL.IDX PT, R0, R95, RZ, 0x1f ;  /* 0x00001fff5f007589 */ /* 0x001e2200000e0000 */
[----:B-1----:R-:W1:Y:S01]  /*14e0*/  S2UR UR7, SR_CgaCtaId ;  /* 0x00000000000779c3 */ /* 0x002e620000008800 */
[----:B------:R-:W-:Y:S01]  /*14f0*/  UMOV UR6, 0x400 ;  /* 0x0000040000067882 */ /* 0x000fe20000000000 */
[----:B0-----:R-:W-:Y:S01]  /*1500*/  R2UR UR4, R0 ;  /* 0x00000000000472ca */ /* 0x001fe200000e0000 */
[----:B-1----:R-:W-:-:S12]  /*1510*/  ULEA UR6, UR7, UR6, 0x18 ;  /* 0x0000000607067291 */ /* 0x002fd8000f8ec03f */
[----:B------:R-:W-:-:S04]  /*1520*/  ULEA.HI UR5, UR4, UR4, URZ, 0x1 ;  /* 0x0000000404057291 */ /* 0x000fc8000f8f083f */
[----:B------:R-:W-:-:S04]  /*1530*/  ULOP3.LUT UR5, UR5, 0x7fffe, URZ, 0xc0, !UPT ;  /* 0x0007fffe05057892 */ /* 0x000fc8000f8ec03f */
[----:B------:R-:W-:-:S03]  /*1540*/  UIADD3 UR5, UR4, -UR5, URZ ;  /* 0x8000000504057290 */ /* 0x000fc6000fffe03f */
[----:B------:R-:W-:Y:S01]  /*1550*/  ULDC UR4, c[0x0][0x28c] ;  /* 0x0000a30000047ab9 */ /* 0x000fe20000000800 */
[----:B------:R-:W-:Y:S01]  /*1560*/  ULEA UR5, UR5, UR6, 0xd ;  /* 0x0000000605057291 */ /* 0x000fe2000f8e683f */
[----:B------:R-:W-:-:S03]  /*1570*/  ISETP.LT.AND P0, PT, RZ, UR4, PT ;  /* 0x00000004ff007c0c */ /* 0x000fc6000bf01270 */
[----:B------:R-:W-:-:S04]  /*1580*/  UIADD3 UR5, UR5, 0x180, URZ ;  /* 0x0000018005057890 */ /* 0x000fc8000fffe03f */
[----:B------:R-:W-:-:S04]  /*1590*/  USHF.R.U32.HI UR5, URZ, 0x4, UR5 ;  /* 0x000000043f057899 */ /* 0x000fc80008011605 */
[----:B------:R-:W-:-:S04]  /*15a0*/  ULOP3.LUT UR5, UR5, 0x3fff, URZ, 0xc0, !UPT ;  /* 0x00003fff05057892 */ /* 0x000fc8000f8ec03f */
[----:B------:R-:W-:Y:S01]  /*15b0*/  ULOP3.LUT UR45, UR5, 0x10000, URZ, 0xfc, !UPT ;  /* 0x00010000052d7892 */ /* 0x000fe2000f8efc3f */
[----:B----4-:R-:W-:Y:S11]  /*15c0*/  @P0 BRA `(.L_x_17) ;  /* 0x0000000000400947 */ /* 0x010ff60003800000 */
[----:B------:R-:W-:Y:S01]  /*15d0*/  MOV R0, 0x0 ;  /* 0x0000000000007802 */ /* 0x000fe20000000f00 */
[----:B------:R-:W-:Y:S01]  /*15e0*/  ULDC.64 UR4, c[0x4][0x68] ;  /* 0x01001a0000047ab9 */ /* 0x000fe20000000a00 */
[----:B------:R-:W-:Y:S01]  /*15f0*/  ULDC.64 UR6, c[0x4][0x8] ;  /* 0x0100020000067ab9 */ /* 0x000fe20000000a00 */
[----:B------:R-:W-:Y:S01]  /*1600*/  IMAD.U32 R4, RZ, RZ, UR4 ;  /* 0x00000004ff047e24 */ /* 0x000fe2000f8e00ff */
[----:B------:R0:W1:Y:S01]  /*1610*/  LDC.64 R14, c[0x4][R0] ;  /* 0x01000000000e7b82 */ /* 0x0000620000000a00 */
[----:B------:R-:W-:Y:S01]  /*1620*/  IMAD.U32 R5, RZ, RZ, UR5 ;  /* 0x00000005ff057e24 */ /* 0x000fe2000f8e00ff */
[----:B------:R-:W-:Y:S01]  /*1630*/  ULDC.64 UR4, c[0x4][0x70] ;  /* 0x01001c0000047ab9 */ /* 0x000fe20000000a00 */
[----:B------:R-:W-:Y:S02]  /*1640*/  IMAD.U32 R10, RZ, RZ, UR6 ;  /* 0x00000006ff0a7e24 */ /* 0x000fe4000f8e00ff */
[----:B------:R-:W-:Y:S02]  /*1650*/  IMAD.U32 R6, RZ, RZ, UR4 ;  /* 0x00000004ff067e24 */ /* 0x000fe4000f8e00ff */
[----:B------:R-:W-:-:S02]  /*1660*/  IMAD.U32 R7, RZ, RZ, UR5 ;  /* 0x00000005ff077e24 */ /* 0x000fc4000f8e00ff */
[----:B------:R-:W-:Y:S02]  /*1670*/  IMAD.U32 R11, RZ, RZ, UR7 ;  /* 0x00000007ff0b7e24 */ /* 0x000fe4000f8e00ff */
[----:B------:R-:W-:Y:S02]  /*1680*/  IMAD.MOV.U32 R8, RZ, RZ, 0x1e1 ;  /* 0x000001e1ff087424 */ /* 0x000fe400078e00ff */
[----:B------:R-:W-:Y:S02]  /*1690*/  IMAD.MOV.U32 R12, RZ, RZ, 0x1 ;  /* 0x00000001ff0c7424 */ /* 0x000fe400078e00ff */
[----:B0-----:R-:W-:-:S07]  /*16a0*/  IMAD.MOV.U32 R13, RZ, RZ, RZ ;  /* 0x000000ffff0d7224 */ /* 0x001fce00078e00ff */
[----:B------:R-:W-:-:S07]  /*16b0*/  LEPC R20, `(.L_x_17) ;  /* 0x000000001014794e */ /* 0x000fce0000000000 */
[----:B-1---5:R-:W-:Y:S05]  /*16c0*/  CALL.ABS.NOINC R14 ;  /* 0x000000000e007343 */ /* 0x022fea0003c00000 */
.L_x_17:
[----:B------:R-:W-:-:S04]  /*16d0*/  LOP3.LUT R0, R18, 0x1, RZ, 0xfc, !PT ;  /* 0x0000000112007812 */ /* 0x000fc800078efcff */
[----:B------:R-:W-:-:S13]  /*16e0*/  ISETP.NE.AND P0, PT, R0, 0x3, PT ;  /* 0x000000030000780c */ /* 0x000fda0003f05270 */
[----:B------:R-:W-:Y:S05]  /*16f0*/  @!P0 BRA `(.L_x_18) ;  /* 0x0000000000048947 */ /* 0x000fea0003800000 */
[----:B------:R-:W-:Y:S01]  /*1700*/  BPT.TRAP 0x1 ;  /* 0x000000040000795c */ /* 0x000fe20000300000 */
.L_x_18:
[----:B------:R-:W0:Y:S01]  /*1710*/  S2UR UR5, SR_CgaCtaId ;  /* 0x00000000000579c3 */ /* 0x000e220000008800 */
[----:B------:R-:W-:Y:S01]  /*1720*/  UMOV UR4, 0x400 ;  /* 0x0000040000047882 */ /* 0x000fe20000000000 */
[----:B------:R-:W-:Y:S02]  /*1730*/  IMAD.U32 R0, RZ, RZ, UR40 ;  /* 0x00000028ff007e24 */ /* 0x000fe4000f8e00ff */
[----:B------:R-:W-:-:S03]  /*1740*/  IMAD.U32 R3, RZ, RZ, UR41 ;  /* 0x00000029ff037e24 */ /* 0x000fc6000f8e00ff */
[----:B------:R-:W-:Y:S01]  /*1750*/  SHF.L.U32 R0, R0, 0x1f, RZ ;  /* 0x0000001f00007819 */ /* 0x000fe200000006ff */
[----:B0-----:R-:W-:-:S06]  /*1760*/  ULEA UR4, UR5, UR4, 0x18 ;  /* 0x0000000405047291 */ /* 0x001fcc000f8ec03f */
[----:B------:R-:W-:-:S04]  /*1770*/  IMAD.U32 R6, RZ, RZ, UR4 ;  /* 0x00000004ff067e24 */ /* 0x000fc8000f8e00ff */
[----:B------:R-:W-:-:S04]  /*1780*/  IMAD R3, R3, 0x8, R6 ;  /* 0x0000000803037824 */ /* 0x000fc800078e0206 */
[----:B------:R0:W1:Y:S01]  /*1790*/  SYNCS.PHASECHK.TRANS64.TRYWAIT P1, [R3+URZ], R0 ;  /* 0x00000000030075a7 */ /* 0x000062000802017f */
[----:B------:R-:W-:Y:S05]  /*17a0*/  @!P0 BRA `(.L_x_19) ;  /* 0x0000000000048947 */ /* 0x000fea0003800000 */
[----:B------:R-:W-:Y:S01]  /*17b0*/  BPT.TRAP 0x1 ;  /* 0x000000040000795c */ /* 0x000fe20000300000 */
.L_x_19:
[----:B------:R-:W-:-:S05]  /*17c0*/  IMAD.U32 R4, RZ, RZ, UR44 ;  /* 0x0000002cff047e24 */ /* 0x000fca000f8e00ff */
[----:B------:R-:W-:Y:S01]  /*17d0*/  ISETP.GE.AND P2, PT, R4, 0x1, PT ;  /* 0x000000010400780c */ /* 0x000fe20003f46270 */
[----:B-1----:R-:W-:-:S12]  /*17e0*/  @P1 BRA `(.L_x_20) ;  /* 0x0000000000081947 */ /* 0x002fd80003800000 */
[----:B------:R-:W1:Y:S02]  /*17f0*/  SYNCS.PHASECHK.TRANS64.TRYWAIT P1, [R3+URZ], R0 ;  /* 0x00000000030075a7 */ /* 0x000e64000802017f */
[----:B-1----:R-:W-:Y:S05]  /*1800*/  @!P1 BRA `(.L_x_21) ;  /* 0x0000005800889947 */ /* 0x002fea0003800000 */
.L_x_20:
[----:B------:R-:W-:Y:S05]  /*1810*/  WARPSYNC.ALL ;  /* 0x0000000000007948 */ /* 0x000fea0003800000 */
[----:B------:R-:W-:Y:S01]  /*1820*/  R2UR UR4, R6 ;  /* 0x00000000060472ca */ /* 0x000fe200000e0000 */
[----:B------:R-:W-:Y:S01]  /*1830*/  ULEA UR5, UR41, UR45, 0xa ;  /* 0x0000002d29057291 */ /* 0x000fe2000f8e503f */
[----:B------:R-:W-:Y:S01]  /*1840*/  WARPGROUP.ARRIVE ;  /* 0x00000000000079c5 */ /* 0x000fe20000000000 */
[----:B------:R-:W-:Y:S01]  /*1850*/  UMOV UR9, 0x40000040 ;  /* 0x4000004000097882 */ /* 0x000fe20000000000 */
[----:B------:R-:W-:-:S04]  /*1860*/  UMOV UR11, 0x40000040 ;  /* 0x40000040000b7882 */ /* 0x000fc80000000000 */
[----:B------:R-:W-:-:S05]  /*1870*/  UMOV UR8, UR5 ;  /* 0x0000000500087c82 */ /* 0x000fca0008000000 */
[----:B------:R-:W-:-:S04]  /*1880*/  UIADD3 UR4, UR4, 0x1c180, URZ ;  /* 0x0001c18004047890 */ /* 0x000fc8000fffe03f */
[----:B------:R-:W-:-:S04]  /*1890*/  USHF.R.U32.HI UR4, URZ, 0x4, UR4 ;  /* 0x000000043f047899 */ /* 0x000fc80008011604 */
[----:B------:R-:W-:-:S04]  /*18a0*/  ULOP3.LUT UR4, UR4, 0x3fff, URZ, 0xc0, !UPT ;  /* 0x00003fff04047892 */ /* 0x000fc8000f8ec03f */
[----:B------:R-:W-:-:S04]  /*18b0*/  ULOP3.LUT UR4, UR4, 0x10000, URZ, 0xfc, !UPT ;  /* 0x0001000004047892 */ /* 0x000fc8000f8efc3f */
[----:B------:R-:W-:-:S07]  /*18c0*/  ULEA UR6, UR41, UR4, 0xa ;  /* 0x0000000429067291 */ /* 0x000fce000f8e503f */
[----:B------:R-:W-:Y:S02]  /*18d0*/  UMOV UR10, UR6 ;  /* 0x00000006000a7c82 */ /* 0x000fe40008000000 */
[----:B------:R-:W-:Y:S01]  /*18e0*/  IGMMA.64x128x32.S8.S8 R24, gdesc[UR8], RZ, !UPT, gsb0 ;  /* 0x03600000081879f1 */ /* 0x000fe2000c0410ff */
[----:B------:R-:W-:Y:S02]  /*18f0*/  UIADD3 UR8, UR5, 0x2, URZ ;  /* 0x0000000205087890 */ /* 0x000fe4000fffe03f */
[----:B------:R-:W-:Y:S01]  /*1900*/  UIADD3 UR10, UR6, 0x2, URZ ;  /* 0x00000002060a7890 */ /* 0x000fe2000fffe03f */
[----:B------:R-:W-:Y:S01]  /*1910*/  UMOV UR9, 0x40000040 ;  /* 0x4000004000097882 */ /* 0x000fe20000000000 */
[----:B------:R-:W-:Y:S01]  /*1920*/  UMOV UR11, 0x40000040 ;  /* 0x40000040000b7882 */ /* 0x000fe20000000000 */
[----:B------:R-:W-:Y:S02]  /*1930*/  WARPGROUP.DEPBAR.LE gsb0, 0x0 ;  /* 0x00008000000079c5 */ /* 0x000fe40000010000 */
[----:B------:R-:W-:-:S06]  /*1940*/  WARPGROUP.ARRIVE ;  /* 0x00000000000079c5 */ /* 0x000fcc0000000000 */
[----:B------:R-:W-:Y:S01]  /*1950*/  IGMMA.64x128x32.S8.S8 R24, gdesc[UR8], R24, gsb0 ;  /* 0x03600000081879f1 */ /* 0x000fe20008041018 */
        /* <DEDUP_REMOVED lines=13> */
[----:B------:R-:W-:Y:S03]  /*1a30*/  IGMMA.64x128x32.S8.S8 R24, gdesc[UR8], R24, gsb0 ;  /* 0x03600000081879f1 */ /* 0x000fe60008041018 */
[----:B------:R-:W-:Y:S02]  /*1a40*/  WARPGROUP.DEPBAR.LE gsb0, 0x0 ;  /* 0x00008000000079c5 */ /* 0x000fe40000010000 */
[----:B------:R-:W-:Y:S05]  /*1a50*/  @!P2 BRA `(.L_x_22) ;  /* 0x000000040028a947 */ /* 0x000fea0003800000 */
[----:B------:R-:W-:Y:S01]  /*1a60*/  UIADD3 UR5, UR41, 0x1, URZ ;  /* 0x0000000129057890 */ /* 0x000fe2000fffe03f */
[----:B01----:R-:W-:Y:S02]  /*1a70*/  IMAD.U32 R0, RZ, RZ, UR44 ;  /* 0x0000002cff007e24 */ /* 0x003fe4000f8e00ff */
[----:B------:R-:W-:Y:S01]  /*1a80*/  IMAD.U32 R3, RZ, RZ, UR41 ;  /* 0x00000029ff037e24 */ /* 0x000fe2000f8e00ff */
[----:B------:R-:W-:-:S04]  /*1a90*/  UISETP.NE.AND UP0, UPT, UR5, 0x7, UPT ;  /* 0x000000070500788c */ /* 0x000fc8000bf05270 */
[----:B------:R-:W-:Y:S02]  /*1aa0*/  USEL UR6, URZ, 0x1, UP0 ;  /* 0x000000013f067887 */ /* 0x000fe40008000000 */
[----:B------:R-:W-:Y:S02]  /*1ab0*/  USEL UR5, UR5, URZ, UP0 ;  /* 0x0000003f05057287 */ /* 0x000fe40008000000 */
[----:B------:R-:W-:-:S06]  /*1ac0*/  ULOP3.LUT UR6, UR40, UR6, URZ, 0x3c, !UPT ;  /* 0x0000000628067292 */ /* 0x000fcc000f8e3c3f */
[----:B------:R-:W-:-:S07]  /*1ad0*/  IMAD.U32 R7, RZ, RZ, UR6 ;  /* 0x00000006ff077e24 */ /* 0x000fce000f8e00ff */
.L_x_29:
[----:B------:R-:W-:Y:S05]  /*1ae0*/  @!P0 BRA `(.L_x_23) ;  /* 0x0000000000048947 */ /* 0x000fea0003800000 */
[----:B------:R-:W-:Y:S01]  /*1af0*/  BPT.TRAP 0x1 ;  /* 0x000000040000795c */ /* 0x000fe20000300000 */
.L_x_23:
[----:B------:R-:W0:Y:S01]  /*1b00*/  S2UR UR7, SR_CgaCtaId ;  /* 0x00000000000779c3 */ /* 0x000e220000008800 */
[----:B------:R-:W-:Y:S01]  /*1b10*/  UMOV UR6, 0x400 ;  /* 0x0000040000067882 */ /* 0x000fe20000000000 */
[----:B------:R-:W-:Y:S01]  /*1b20*/  IMAD.U32 R5, RZ, RZ, UR5 ;  /* 0x00000005ff057e24 */ /* 0x000fe2000f8e00ff */
[----:B------:R-:W-:Y:S01]  /*1b30*/  SHF.L.U32 R4, R7, 0x1f, RZ ;  /* 0x0000001f07047819 */ /* 0x000fe200000006ff */
[----:B0-----:R-:W-:-:S06]  /*1b40*/  ULEA UR6, UR7, UR6, 0x18 ;  /* 0x0000000607067291 */ /* 0x001fcc000f8ec03f */
[----:B------:R-:W-:-:S04]  /*1b50*/  IMAD.U32 R6, RZ, RZ, UR6 ;  /* 0x00000006ff067e24 */ /* 0x000fc8000f8e00ff */
[----:B------:R-:W-:-:S04]  /*1b60*/  IMAD R5, R5, 0x8, R6 ;  /* 0x0000000805057824 */ /* 0x000fc800078e0206 */
[----:B------:R0:W1:Y:S01]  /*1b70*/  SYNCS.PHASECHK.TRANS64.TRYWAIT P1, [R5+URZ], R4 ;  /* 0x00000004050075a7 */ /* 0x000062000802017f */
[----:B------:R-:W-:Y:S05]  /*1b80*/  @!P0 BRA `(.L_x_24) ;  /* 0x0000000000048947 */ /* 0x000fea0003800000 */
[----:B------:R-:W-:Y:S01]  /*1b90*/  BPT.TRAP 0x1 ;  /* 0x000000040000795c */ /* 0x000fe20000300000 */
.L_x_24:
[----:B-1----:R-:W-:Y:S05]  /*1ba0*/  @P1 BRA `(.L_x_25) ;  /* 0x0000000000081947 */ /* 0x002fea0003800000 */
[----:B------:R-:W1:Y:S02]  /*1bb0*/  SYNCS.PHASECHK.TRANS64.TRYWAIT P1, [R5+URZ], R4 ;  /* 0x00000004050075a7 */ /* 0x000e64000802017f */
[----:B-1----:R-:W-:Y:S05]  /*1bc0*/  @!P1 BRA `(.L_x_26) ;  /* 0x0000005400ac9947 */ /* 0x002fea0003800000 */
.L_x_25:
[----:B------:R-:W-:Y:S01]  /*1bd0*/  ULEA UR6, UR5, UR45, 0xa ;  /* 0x0000002d05067291 */ /* 0x000fe2000f8e503f */
[----:B------:R-:W-:Y:S01]  /*1be0*/  WARPGROUP.ARRIVE ;  /* 0x00000000000079c5 */ /* 0x000fe20000000000 */
[----:B------:R-:W-:Y:S01]  /*1bf0*/  ULEA UR7, UR5, UR4, 0xa ;  /* 0x0000000405077291 */ /* 0x000fe2000f8e503f */
[----:B------:R-:W-:Y:S01]  /*1c00*/  UMOV UR9, 0x40000040 ;  /* 0x4000004000097882 */ /* 0x000fe20000000000 */
[----:B------:R-:W-:-:S03]  /*1c10*/  UMOV UR11, 0x40000040 ;  /* 0x40000040000b7882 */ /* 0x000fc60000000000 */
[----:B------:R-:W-:Y:S02]  /*1c20*/  UMOV UR8, UR6 ;  /* 0x0000000600087c82 */ /* 0x000fe40008000000 */
[----:B------:R-:W-:Y:S02]  /*1c30*/  UMOV UR10, UR7 ;  /* 0x00000007000a7c82 */ /* 0x000fe40008000000 */
[----:B------:R-:W-:Y:S01]  /*1c40*/  IGMMA.64x128x32.S8.S8 R24, gdesc[UR8], R24, gsb0 ;  /* 0x03600000081879f1 */ /* 0x000fe20008041018 */
[----:B------:R-:W-:Y:S02]  /*1c50*/  UIADD3 UR8, UR6, 0x2, URZ ;  /* 0x0000000206087890 */ /* 0x000fe4000fffe03f */
[----:B------:R-:W-:Y:S01]  /*1c60*/  UIADD3 UR10, UR7, 0x2, URZ ;  /* 0x00000002070a7890 */ /* 0x000fe2000fffe03f */
[----:B------:R-:W-:Y:S01]  /*1c70*/  UMOV UR9, 0x40000040 ;  /* 0x4000004000097882 */ /* 0x000fe20000000000 */
[----:B------:R-:W-:Y:S01]  /*1c80*/  UMOV UR11, 0x40000040 ;  /* 0x40000040000b7882 */ /* 0x000fe20000000000 */
[----:B------:R-:W-:-:S02]  /*1c90*/  WARPGROUP.DEPBAR.LE gsb0, 0x0 ;  /* 0x00008000000079c5 */ /* 0x000fc40000010000 */
        /* <DEDUP_REMOVED lines=18> */
[----:B------:R-:W-:Y:S01]  /*1dc0*/  BPT.TRAP 0x1 ;  /* 0x000000040000795c */ /* 0x000fe20000300000 */
.L_x_27:
[----:B------:R-:W-:-:S13]  /*1dd0*/  ISETP.NE.AND P1, PT, R22, RZ, PT ;  /* 0x000000ff1600720c */ /* 0x000fda0003f25270 */
[----:B01----:R-:W-:-:S04]  /*1de0*/  @P1 IMAD R4, R3, 0x8, R6 ;  /* 0x0000000803041824 */ /* 0x003fc800078e0206 */
[----:B------:R-:W-:-:S05]  /*1df0*/  @P1 VIADD R4, R4, 0x38 ;  /* 0x0000003804041836 */ /* 0x000fca0000000000 */
[----:B------:R-:W-:-:S04]  /*1e00*/  @P1 PRMT R4, R19, 0x654, R4 ;  /* 0x0000065413041816 */ /* 0x000fc80000000004 */
[----:B------:R0:W-:Y:S01]  /*1e10*/  @P1 SYNCS.ARRIVE.TRANS64.RED.A1T0 RZ, [R4+URZ], RZ ;  /* 0x000000ff04ff19a7 */ /* 0x0001e2000810043f */
[----:B------:R-:W-:-:S13]  /*1e20*/  ISETP.GT.U32.AND P1, PT, R18, 0x1, PT ;  /* 0x000000011200780c */ /* 0x000fda0003f24070 */
[----:B0-----:R-:W-:Y:S05]  /*1e30*/  @P1 BRA `(.L_x_28) ;  /* 0x0000000000041947 */ /* 0x001fea0003800000 */
[----:B------:R-:W-:Y:S01]  /*1e40*/  BPT.TRAP 0x1 ;  /* 0x000000040000795c */ /* 0x000fe20000300000 */
.L_x_28:
[----:B------:R-:W-:Y:S01]  /*1e50*/  UIADD3 UR5, UR5, 0x1, URZ ;  /* 0x0000000105057890 */ /* 0x000fe2000fffe03f */
[C---:B------:R-:W-:Y:S01]  /*1e60*/  ISETP.GT.AND P2, PT, R0.reuse, 0x1, PT ;  /* 0x000000010000780c */ /* 0x040fe20003f44270 */
[----:B------:R-:W-:Y:S02]  /*1e70*/  VIADD R3, R3, 0x1 ;  /* 0x0000000103037836 */ /* 0x000fe40000000000 */
[----:B------:R-:W-:Y:S01]  /*1e80*/  UISETP.NE.AND UP0, UPT, UR5, 0x7, UPT ;  /* 0x000000070500788c */ /* 0x000fe2000bf05270 */
[----:B------:R-:W-:Y:S02]  /*1e90*/  VIADD R0, R0, 0xffffffff ;  /* 0xffffffff00007836 */ /* 0x000fe40000000000 */
[C---:B------:R-:W-:Y:S01]  /*1ea0*/  ISETP.NE.AND P1, PT, R3.reuse, 0x7, PT ;  /* 0x000000070300780c */ /* 0x040fe20003f25270 */
[----:B------:R-:W-:Y:S02]  /*1eb0*/  USEL UR6, URZ, 0x1, UP0 ;  /* 0x000000013f067887 */ /* 0x000fe40008000000 */
[----:B------:R-:W-:Y:S01]  /*1ec0*/  USEL UR5, UR5, URZ, UP0 ;  /* 0x0000003f05057287 */ /* 0x000fe20008000000 */
[----:B------:R-:W-:-:S03]  /*1ed0*/  SEL R3, R3, RZ, P1 ;  /* 0x000000ff03037207 */ /* 0x000fc60000800000 */
[----:B------:R-:W-:Y:S01]  /*1ee0*/  LOP3.LUT R7, R7, UR6, RZ, 0x3c, !PT ;  /* 0x0000000607077c12 */ /* 0x000fe2000f8e3cff */
[----:B------:R-:W-:Y:S07]  /*1ef0*/  @P2 BRA `(.L_x_29) ;  /* 0xfffffff800f82947 */ /* 0x000fee000383ffff */
.L_x_22:
[----:B01----:R-:W0:Y:S02]  /*1f00*/  LDC R0, c[0x0][0x28c] ;  /* 0x0000a300ff007b82 */ /* 0x003e240000000800 */
[----:B0-----:R-:W-:-:S13]  /*1f10*/  ISETP.GE.AND P1, PT, R0, 0x1, PT ;  /* 0x000000010000780c */ /* 0x001fda0003f26270 */
[----:B------:R-:W-:Y:S05]  /*1f20*/  @!P1 BRA `(.L_x_30) ;  /* 0x0000000000509947 */ /* 0x000fea0003800000 */
[----:B------:R-:W-:Y:S05]  /*1f30*/  @!P0 BRA `(.L_x_31) ;  /* 0x0000000000048947 */ /* 0x000fea0003800000 */
[----:B------:R-:W-:Y:S01]  /*1f40*/  BPT.TRAP 0x1 ;  /* 0x000000040000795c */ /* 0x000fe20000300000 */
.L_x_31:
[----:B------:R-:W-:Y:S01]  /*1f50*/  ISETP.NE.AND P0, PT, R22, RZ, PT ;  /* 0x000000ff1600720c */ /* 0x000fe20003f05270 */
[----:B------:R-:W-:Y:S01]  /*1f60*/  BSSY B0, `(.L_x_32) ;  /* 0x000000e000007945 */ /* 0x000fe20003800000 */
[----:B------:R-:W-:-:S11]  /*1f70*/  ISETP.GT.U32.AND P1, PT, R18, 0x1, PT ;  /* 0x000000011200780c */ /* 0x000fd60003f24070 */
[----:B------:R-:W-:Y:S05]  /*1f80*/  @!P0 BRA `(.L_x_33) ;  /* 0x00000000002c8947 */ /* 0x000fea0003800000 */
[----:B------:R-:W-:-:S04]  /*1f90*/  UIADD3 UR6, UR44, UR41, URZ ;  /* 0x000000292c067290 */ /* 0x000fc8000fffe03f */
[----:B------:R-:W-:-:S04]  /*1fa0*/  UIMAD.WIDE.U32 UR4, UR6, 0x24924925, URZ ;  /* 0x24924925060478a5 */ /* 0x000fc8000f8e003f */
[----:B------:R-:W-:-:S04]  /*1fb0*/  UIADD3 UR4, UR6, -UR5, URZ ;  /* 0x8000000506047290 */ /* 0x000fc8000fffe03f */
[----:B------:R-:W-:-:S04]  /*1fc0*/  ULEA.HI UR4, UR4, UR5, URZ, 0x1f ;  /* 0x0000000504047291 */ /* 0x000fc8000f8ff83f */
[----:B------:R-:W-:-:S04]  /*1fd0*/  USHF.R.U32.HI UR4, URZ, 0x2, UR4 ;  /* 0x000000023f047899 */ /* 0x000fc80008011604 */
[----:B------:R-:W-:-:S06]  /*1fe0*/  UIMAD UR4, UR4, -0x7, UR6 ;  /* 0xfffffff9040478a4 */ /* 0x000fcc000f8e0206 */
[----:B------:R-:W-:-:S04]  /*1ff0*/  IMAD.U32 R3, RZ, RZ, UR4 ;  /* 0x00000004ff037e24 */ /* 0x000fc8000f8e00ff */
[----:B------:R-:W-:-:S04]  /*2000*/  IMAD R0, R3, 0x8, R6 ;  /* 0x0000000803007824 */ /* 0x000fc800078e0206 */
[----:B------:R-:W-:-:S05]  /*2010*/  VIADD R0, R0, 0x38 ;  /* 0x0000003800007836 */ /* 0x000fca0000000000 */
[----:B------:R-:W-:-:S04]  /*2020*/  PRMT R0, R19, 0x654, R0 ;  /* 0x0000065413007816 */ /* 0x000fc80000000000 */
[----:B------:R0:W-:Y:S03]  /*2030*/  SYNCS.ARRIVE.TRANS64.RED.A1T0 RZ, [R0+URZ], RZ ;  /* 0x000000ff00ff79a7 */ /* 0x0001e6000810043f */
.L_x_33:
[----:B------:R-:W-:Y:S05]  /*2040*/  BSYNC B0 ;  /* 0x0000000000007941 */ /* 0x000fea0003800000 */
.L_x_32:
[----:B------:R-:W-:Y:S05]  /*2050*/  @P1 BRA `(.L_x_30) ;  /* 0x0000000000041947 */ /* 0x000fea0003800000 */
[----:B------:R-:W-:Y:S01]  /*2060*/  BPT.TRAP 0x1 ;  /* 0x000000040000795c */ /* 0x000fe20000300000 */
.L_x_30:
[----:B------:R-:W-:Y:S01]  /*2070*/  UISETP.GE.U32.AND UP1, UPT, UR43, 0x7, UPT ;  /* 0x000000072b00788c */ /* 0x000fe2000bf26070 */
[----:B------:R-:W-:Y:S01]  /*2080*/  IMAD.SHL.U32 R3, R100, 0x80, RZ ;  /* 0x0000008064037824 */ /* 0x000fe200078e00ff */
[----:B------:R-:W-:Y:S01]  /*2090*/  UIADD3 UR41, UR43, UR41, URZ ;  /* 0x000000292b297290 */ /* 0x000fe2000fffe03f */
[----:B------:R-:W-:Y:S01]  /*20a0*/  IMAD.SHL.U32 R11, R101, 0x80, RZ ;  /* 0x00000080650b7824 */ /* 0x000fe200078e00ff */
[----:B------:R-:W-:Y:S01]  /*20b0*/  ULDC UR7, c[0x0][0x288] ;  /* 0x0000a20000077ab9 */ /* 0x000fe20000000800 */
[----:B0-----:R-:W-:Y:S01]  /*20c0*/  IMAD.MOV.U32 R0, RZ, RZ, -0x1 ;  /* 0xffffffffff007424 */ /* 0x001fe200078e00ff */
[----:B------:R-:W-:Y:S01]  /*20d0*/  UISETP.GT.U32.AND UP0, UPT, UR41, 0x6, UPT ;  /* 0x000000062900788c */ /* 0x000fe2000bf04070 */
[----:B------:R-:W-:-:S03]  /*20e0*/  ISETP.GE.AND P0, PT, R3, UR7, PT ;  /* 0x0000000703007c0c */ /* 0x000fc6000bf06270 */
[----:B------:R-:W-:Y:S02]  /*20f0*/  UISETP.LT.U32.AND UP0, UPT, UR43, 0x7, UP0 ;  /* 0x000000072b00788c */ /* 0x000fe40008701070 */
[----:B------:R-:W-:Y:S02]  /*2100*/  @UP1 UIMAD.WIDE.U32 UR4, UR41, 0x24924925, URZ ;  /* 0x24924925290418a5 */ /* 0x000fe4000f8e003f */
[----:B------:R-:W-:Y:S02]  /*2110*/  USEL UR6, URZ, 0x1, !UP0 ;  /* 0x000000013f067887 */ /* 0x000fe4000c000000 */
[----:B------:R-:W-:Y:S02]  /*2120*/  @UP1 UIADD3 UR4, UR41, -UR5, URZ ;  /* 0x8000000529041290 */ /* 0x000fe4000fffe03f */
[----:B------:R-:W-:Y:S02]  /*2130*/  ULOP3.LUT UR40, UR40, UR6, URZ, 0x3c, !UPT ;  /* 0x0000000628287292 */ /* 0x000fe4000f8e3c3f */
[----:B------:R-:W-:-:S03]  /*2140*/  @UP1 ULEA.HI UR4, UR4, UR5, URZ, 0x1f ;  /* 0x0000000504041291 */ /* 0x000fc6000f8ff83f */
[----:B------:R-:W-:Y:S01]  /*2150*/  ULDC UR5, c[0x0][0x284] ;  /* 0x0000a10000057ab9 */ /* 0x000fe20000000800 */
[----:B------:R-:W-:Y:S01]  /*2160*/  @UP1 USHF.R.U32.HI UR4, URZ, 0x2, UR4 ;  /* 0x000000023f041899 */ /* 0x000fe20008011604 */
[----:B------:R-:W-:-:S03]  /*2170*/  ISETP.GE.OR P0, PT, R11, UR5, P0 ;  /* 0x000000050b007c0c */ /* 0x000fc60008706670 */
[----:B------:R-:W-:-:S10]  /*2180*/  @UP1 ULOP3.LUT UR40, UR40, 0x1, UR4, 0x78, !UPT ;  /* 0x0000000128281892 */ /* 0x000fd4000f8e7804 */
[----:B------:R-:W-:Y:S05]  /*2190*/  @P0 BRA `(.L_x_34) ;  /* 0x0000003000c80947 */ /* 0x000fea0003800000 */
[----:B------:R-:W0:Y:S01]  /*21a0*/  LDC.64 R12, c[0x0][0x5c8] ;  /* 0x00017200ff0c7b82 */ /* 0x000e220000000a00 */
[----:B------:R-:W-:Y:S01]  /*21b0*/  SHF.R.S32.HI R10, RZ, 0x1f, R23 ;  /* 0x0000001fff0a7819 */ /* 0x000fe20000011417 */
[----:B------:R-:W-:Y:S01]  /*21c0*/  ULDC.64 UR4, c[0x0][0x5d0] ;  /* 0x0001740000047ab9 */ /* 0x000fe20000000a00 */
[----:B------:R-:W-:Y:S01]  /*21d0*/  LOP3.LUT R8, R3, 0x6, R94, 0xf8, !PT ;  /* 0x0000000603087812 */ /* 0x000fe200078ef85e */
[----:B------:R-:W-:Y:S01]  /*21e0*/  IMAD.WIDE R14, R101, 0x80, R88 ;  /* 0x00000080650e7825 */ /* 0x000fe200078e0258 */
[----:B------:R-:W-:Y:S02]  /*21f0*/  BSSY B0, `(.L_x_34) ;  /* 0x000032c000007945 */ /* 0x000fe40003800000 */
[----:B------:R-:W-:Y:S01]  /*2200*/  SHF.R.S32.HI R9, RZ, 0x1f, R8 ;  /* 0x0000001fff097819 */ /* 0x000fe20000011408 */
[----:B------:R-:W-:Y:S02]  /*2210*/  IMAD R4, R10, UR4, RZ ;  /* 0x000000040a047c24 */ /* 0x000fe4000f8e02ff */
[----:B------:R-:W-:-:S02]  /*2220*/  IMAD.IADD R101, R98, 0x1, -R11 ;  /* 0x0000000162657824 */ /* 0x000fc400078e0a0b */
[C---:B------:R-:W-:Y:S02]  /*2230*/  IMAD R7, R23.reuse, UR5, R4 ;  /* 0x0000000517077c24 */ /* 0x040fe4000f8e0204 */
[----:B------:R-:W-:Y:S01]  /*2240*/  IMAD.WIDE.U32 R4, R23, UR4, R8 ;  /* 0x0000000417047c25 */ /* 0x000fe2000f8e0008 */
[----:B------:R-:W-:-:S03]  /*2250*/  ULDC.64 UR4, c[0x0][0x5c0] ;  /* 0x0001700000047ab9 */ /* 0x000fc60000000a00 */
[----:B------:R-:W-:Y:S02]  /*2260*/  IMAD.IADD R5, R5, 0x1, R7 ;  /* 0x0000000105057824 */ /* 0x000fe400078e0207 */
[----:B------:R-:W-:Y:S02]  /*2270*/  IMAD.IADD R3, R92, 0x1, -R3 ;  /* 0x000000015c037824 */ /* 0x000fe400078e0a03 */
[-C--:B0-----:R-:W-:Y:S02]  /*2280*/  IMAD R6, R15, R12.reuse, RZ ;  /* 0x0000000c0f067224 */ /* 0x081fe400078e02ff */
[----:B------:R-:W-:-:S04]  /*2290*/  IMAD.WIDE.U32 R4, R14, R12, R4 ;  /* 0x0000000c0e047225 */ /* 0x000fc800078e0004 */
[----:B------:R-:W-:Y:S01]  /*22a0*/  IMAD R7, R14, R13, R6 ;  /* 0x0000000d0e077224 */ /* 0x000fe200078e0206 */
[----:B------:R-:W-:-:S04]  /*22b0*/  IADD3 R4, P0, R4, UR4, RZ ;  /* 0x0000000404047c10 */ /* 0x000fc8000ff1e0ff */
[----:B------:R-:W-:Y:S02]  /*22c0*/  IADD3.X R5, R5, UR5, R7, P0, !PT ;  /* 0x0000000505057c10 */ /* 0x000fe400087fe407 */
[----:B-----5:R-:W-:Y:S02]  /*22d0*/  ISETP.NE.AND P0, PT, R91, RZ, PT ;  /* 0x000000ff5b00720c */ /* 0x020fe40003f05270 */
[----:B------:R-:W-:-:S04]  /*22e0*/  LEA R6, P1, R12, R4, 0x3 ;  /* 0x000000040c067211 */ /* 0x000fc800078218ff */
[----:B------:R-:W-:-:S07]  /*22f0*/  LEA.HI.X R7, R12, R5, R13, 0x3, P1 ;  /* 0x000000050c077211 */ /* 0x000fce00008f1c0d */
[----:B------:R-:W-:Y:S05]  /*2300*/  @!P0 BRA `(.L_x_35) ;  /* 0x0000002400608947 */ /* 0x000fea0003800000 */
[----:B------:R-:W0:Y:S01]  /*2310*/  LDC.64 R102, c[0x0][0x5b0] ;  /* 0x00016c00ff667b82 */ /* 0x000e220000000a00 */
[----:B------:R-:W-:Y:S01]  /*2320*/  ULDC.64 UR4, c[0x0][0x5b8] ;  /* 0x00016e0000047ab9 */ /* 0x000fe20000000a00 */
[----:B------:R-:W-:Y:S01]  /*2330*/  ISETP.GE.AND P1, PT, R101, 0x1, PT ;  /* 0x000000016500780c */ /* 0x000fe20003f26270 */
[----:B------:R-:W-:Y:S01]  /*2340*/  IMAD R10, R10, UR4, RZ ;  /* 0x000000040a0a7c24 */ /* 0x000fe2000f8e02ff */
[----:B------:R-:W-:Y:S01]  /*2350*/  BSSY B1, `(.L_x_36) ;  /* 0x000000e000017945 */ /* 0x000fe20003800000 */
[----:B------:R-:W-:Y:S01]  /*2360*/  IMAD.WIDE.U32 R20, R23, UR4, R8 ;  /* 0x0000000417147c25 */ /* 0x000fe2000f8e0008 */
[----:B------:R-:W-:Y:S02]  /*2370*/  ISETP.LT.OR P5, PT, R3, 0x1, !P1 ;  /* 0x000000010300780c */ /* 0x000fe40004fa1670 */
[----:B------:R-:W1:Y:S01]  /*2380*/  LDC.64 R104, c[0x0][0x5a8] ;  /* 0x00016a00ff687b82 */ /* 0x000e620000000a00 */
[----:B------:R-:W-:Y:S02]  /*2390*/  IMAD R13, R23, UR5, R10 ;  /* 0x00000005170d7c24 */ /* 0x000fe4000f8e020a */
[----:B------:R-:W-:-:S02]  /*23a0*/  IMAD.MOV.U32 R12, RZ, RZ, R20 ;  /* 0x000000ffff0c7224 */ /* 0x000fc400078e0014 */
[----:B------:R-:W-:Y:S02]  /*23b0*/  IMAD.IADD R13, R21, 0x1, R13 ;  /* 0x00000001150d7824 */ /* 0x000fe400078e020d */
[-C--:B0-----:R-:W-:Y:S02]  /*23c0*/  IMAD R10, R15, R102.reuse, RZ ;  /* 0x000000660f0a7224 */ /* 0x081fe400078e02ff */
[----:B------:R-:W-:-:S04]  /*23d0*/  IMAD.WIDE.U32 R8, R14, R102, R12 ;  /* 0x000000660e087225 */ /* 0x000fc800078e000c */
[----:B------:R-:W-:Y:S01]  /*23e0*/  IMAD R23, R14, R103, R10 ;  /* 0x000000670e177224 */ /* 0x000fe200078e020a */
[----:B-1----:R-:W-:-:S04]  /*23f0*/  IADD3 R8, P0, R8, R104, RZ ;  /* 0x0000006808087210 */ /* 0x002fc80007f1e0ff */
[----:B------:R-:W-:Y:S01]  /*2400*/  IADD3.X R9, R105, R9, R23, P0, !PT ;  /* 0x0000000969097210 */ /* 0x000fe200007fe417 */
[----:B------:R-:W-:Y:S08]  /*2410*/  @P5 BRA `(.L_x_37) ;  /* 0x0000000000045947 */ /* 0x000ff00003800000 */
[----:B------:R0:W5:Y:S02]  /*2420*/  LDG.E.U8 R99, desc[UR38][R8.64] ;  /* 0x0000002608637981 */ /* 0x000164000c1e1100 */
.L_x_37:
[----:B------:R-:W-:Y:S05]  /*2430*/  BSYNC B1 ;  /* 0x0000000000017941 */ /* 0x000fea0003800000 */
.L_x_36:
[----:B-----5:R-:W-:Y:S01]  /*2440*/  LOP3.LUT R15, R99, 0xffff, RZ, 0xc0, !PT ;  /* 0x0000ffff630f7812 */ /* 0x020fe200078ec0ff */
[C---:B------:R-:W-:Y:S01]  /*2450*/  IMAD.SHL.U32 R10, R102.reuse, 0x8, RZ ;  /* 0x00000008660a7824 */ /* 0x040fe200078e00ff */
[----:B------:R-:W-:Y:S01]  /*2460*/  ISETP.LT.OR P2, PT, R3, 0x2, !P1 ;  /* 0x000000020300780c */ /* 0x000fe20004f41670 */
[----:B------:R-:W-:Y:S01]  /*2470*/  BSSY B1, `(.L_x_38) ;  /* 0x000000e000017945 */ /* 0x000fe20003800000 */
[----:B------:R-:W-:Y:S02]  /*2480*/  PRMT R100, R15, 0x8880, RZ ;  /* 0x000088800f647816 */ /* 0x000fe400000000ff */
[----:B------:R-:W-:Y:S02]  /*2490*/  SHF.L.U64.HI R11, R102, 0x3, R103 ;  /* 0x00000003660b7819 */ /* 0x000fe40000010267 */
[----:B------:R-:W-:Y:S01]  /*24a0*/  ISETP.GE.AND P0, PT, R101, 0x9, PT ;  /* 0x000000096500780c */ /* 0x000fe20003f06270 */
[----:B------:R-:W-:Y:S02]  /*24b0*/  IMAD R15, R100, R91, RZ ;  /* 0x0000005b640f7224 */ /* 0x000fe400078e02ff */
[----:B------:R-:W-:-:S04]  /*24c0*/  IMAD.WIDE.U32 R10, R14, R102, R10 ;  /* 0x000000660e0a7225 */ /* 0x000fc800078e000a */
[----:B------:R-:W-:Y:S01]  /*24d0*/  @!P5 IMAD R21, R24, R90, R15 ;  /* 0x0000005a1815d224 */ /* 0x000fe200078e020f */
[----:B------:R-:W-:Y:S01]  /*24e0*/  IADD3 R10, P3, P4, R20, R104, R10 ;  /* 0x00000068140a7210 */ /* 0x000fe20007c7e00a */
[----:B------:R-:W-:-:S03]  /*24f0*/  IMAD.IADD R20, R23, 0x1, R11 ;  /* 0x0000000117147824 */ /* 0x000fc600078e020b */
[----:B------:R1:W-:Y:S01]  /*2500*/  @!P5 STG.E.U8 desc[UR38][R4.64], R21 ;  /* 0x000000150400d986 */ /* 0x0003e2000c101126 */
[----:B------:R-:W-:Y:S08]  /*2510*/  @P2 BRA `(.L_x_39) ;  /* 0x00000000000c2947 */ /* 0x000ff00003800000 */
[----:B------:R-:W2:Y:S02]  /*2520*/  LDG.E.U8 R99, desc[UR38][R8.64+0x1] ;  /* 0x0000012608637981 */ /* 0x000ea4000c1e1100 */
[----:B--2---:R-:W-:-:S05]  /*2530*/  PRMT R14, R99, 0x8880, RZ ;  /* 0x00008880630e7816 */ /* 0x004fca00000000ff */
[----:B------:R-:W-:-:S07]  /*2540*/  IMAD R15, R14, R91, RZ ;  /* 0x0000005b0e0f7224 */ /* 0x000fce00078e02ff */
.L_x_39:
[----:B------:R-:W-:Y:S05]  /*2550*/  BSYNC B1 ;  /* 0x0000000000017941 */ /* 0x000fea0003800000 */
.L_x_38:
[----:B------:R-:W-:Y:S01]  /*2560*/  ISETP.LT.OR P5, PT, R3, 0x1, !P0 ;  /* 0x000000010300780c */ /* 0x000fe200047a1670 */
[----:B------:R-:W-:Y:S01]  /*2570*/  @!P2 IMAD R25, R25, R90, R15 ;  /* 0x0000005a1919a224 */ /* 0x000fe200078e020f */
[----:B------:R-:W-:Y:S01]  /*2580*/  BSSY B1, `(.L_x_40) ;  /* 0x000000a000017945 */ /* 0x000fe20003800000 */
[----:B------:R-:W-:Y:S02]  /*2590*/  IADD3.X R11, R13, R105, R20, P3, P4 ;  /* 0x000000690d0b7210 */ /* 0x000fe40001fe8414 */
[C---:B------:R-:W-:Y:S01]  /*25a0*/  ISETP.LT.OR P3, PT, R3.reuse, 0x2, !P0 ;  /* 0x000000020300780c */ /* 0x040fe20004761670 */
[----:B------:R2:W-:Y:S01]  /*25b0*/  @!P2 STG.E.U8 desc[UR38][R4.64+0x1], R25 ;  /* 0x000001190400a986 */ /* 0x0005e2000c101126 */
[C---:B------:R-:W-:Y:S02]  /*25c0*/  ISETP.LT.OR P4, PT, R3.reuse, 0x9, !P1 ;  /* 0x000000090300780c */ /* 0x040fe40004f81670 */
[----:B------:R-:W-:-:S04]  /*25d0*/  ISETP.LT.OR P2, PT, R3, 0xa, !P1 ;  /* 0x0000000a0300780c */ /* 0x000fc80004f41670 */
[----:B------:R-:W-:Y:S09]  /*25e0*/  @P5 BRA `(.L_x_41) ;  /* 0x00000000000c5947 */ /* 0x000ff20003800000 */
[----:B------:R-:W3:Y:S02]  /*25f0*/  LDG.E.U8 R99, desc[UR38][R10.64] ;  /* 0x000000260a637981 */ /* 0x000ee4000c1e1100 */
[----:B---3--:R-:W-:-:S05]  /*2600*/  PRMT R12, R99, 0x8880, RZ ;  /* 0x00008880630c7816 */ /* 0x008fca00000000ff */
[----:B------:R-:W-:-:S07]  /*2610*/  IMAD R15, R12, R91, RZ ;  /* 0x0000005b0c0f7224 */ /* 0x000fce00078e02ff */
.L_x_41:
[----:B------:R-:W-:Y:S05]  /*2620*/  BSYNC B1 ;  /* 0x0000000000017941 */ /* 0x000fea0003800000 */
.L_x_40:
[----:B------:R-:W-:Y:S01]  /*2630*/  @!P5 IMAD R13, R26, R90, R15 ;  /* 0x0000005a1a0dd224 */ /* 0x000fe200078e020f */
[----:B------:R-:W-:Y:S04]  /*2640*/  BSSY B1, `(.L_x_42) ;  /* 0x0000006000017945 */ /* 0x000fe80003800000 */
[----:B------:R3:W-:Y:S01]  /*2650*/  @!P5 STG.E.U8 desc[UR38][R6.64], R13 ;  /* 0x0000000d0600d986 */ /* 0x0007e2000c101126 */
[----:B------:R-:W-:Y:S05]  /*2660*/  @P3 BRA `(.L_x_43) ;  /* 0x00000000000c3947 */ /* 0x000fea0003800000 */
[----:B------:R-:W4:Y:S02]  /*2670*/  LDG.E.U8 R99, desc[UR38][R10.64+0x1] ;  /* 0x000001260a637981 */ /* 0x000f24000c1e1100 */
[----:B----4-:R-:W-:-:S05]  /*2680*/  PRMT R12, R99, 0x8880, RZ ;  /* 0x00008880630c7816 */ /* 0x010fca00000000ff */
[----:B------:R-:W-:-:S07]  /*2690*/  IMAD R15, R12, R91, RZ ;  /* 0x0000005b0c0f7224 */ /* 0x000fce00078e02ff */
.L_x_43:
[----:B------:R-:W-:Y:S05]  /*26a0*/  BSYNC B1 ;  /* 0x0000000000017941 */ /* 0x000fea0003800000 */
.L_x_42:
[----:B------:R-:W-:Y:S01]  /*26b0*/  @!P3 IMAD R27, R27, R90, R15 ;  /* 0x0000005a1b1bb224 */ /* 0x000fe200078e020f */
[----:B------:R-:W-:Y:S04]  /*26c0*/  BSSY B1, `(.L_x_44) ;  /* 0x0000006000017945 */ /* 0x000fe80003800000 */
[----:B------:R4:W-:Y:S01]  /*26d0*/  @!P3 STG.E.U8 desc[UR38][R6.64+0x1], R27 ;  /* 0x0000011b0600b986 */ /* 0x0009e2000c101126 */
[----:B------:R-:W-:Y:S05]  /*26e0*/  @P4 BRA `(.L_x_45) ;  /* 0x00000000000c4947 */ /* 0x000fea0003800000 */
[----:B------:R-:W5:Y:S02]  /*26f0*/  LDG.E.U8 R99, desc[UR38][R8.64+0x8] ;  /* 0x0000082608637981 */ /* 0x000f64000c1e1100 */
[----:B-----5:R-:W-:-:S05]  /*2700*/  PRMT R12, R99, 0x8880, RZ ;  /* 0x00008880630c7816 */ /* 0x020fca00000000ff */
[----:B------:R-:W-:-:S07]  /*2710*/  IMAD R15, R12, R91, RZ ;  /* 0x0000005b0c0f7224 */ /* 0x000fce00078e02ff */
.L_x_45:
[----:B------:R-:W-:Y:S05]  /*2720*/  BSYNC B1 ;  /* 0x0000000000017941 */ /* 0x000fea0003800000 */
.L_x_44:
[----:B---3--:R-:W-:Y:S01]  /*2730*/  @!P4 IMAD R13, R28, R90, R15 ;  /* 0x0000005a1c0dc224 */ /* 0x008fe200078e020f */
[----:B------:R-:W-:Y:S04]  /*2740*/  BSSY B1, `(.L_x_46) ;  /* 0x0000006000017945 */ /* 0x000fe80003800000 */
[----:B------:R3:W-:Y:S01]  /*2750*/  @!P4 STG.E.U8 desc[UR38][R4.64+0x8], R13 ;  /* 0x0000080d0400c986 */ /* 0x0007e2000c101126 */
[----:B------:R-:W-:Y:S05]  /*2760*/  @P2 BRA `(.L_x_47) ;  /* 0x00000000000c2947 */ /* 0x000fea0003800000 */
[----:B------:R-:W5:Y:S02]  /*2770*/  LDG.E.U8 R99, desc[UR38][R8.64+0x9] ;  /* 0x0000092608637981 */ /* 0x000f64000c1e1100 */
[----:B-----5:R-:W-:-:S05]  /*2780*/  PRMT R12, R99, 0x8880, RZ ;  /* 0x00008880630c7816 */ /* 0x020fca00000000ff */
[----:B------:R-:W-:-:S07]  /*2790*/  IMAD R15, R12, R91, RZ ;  /* 0x0000005b0c0f7224 */ /* 0x000fce00078e02ff */
.L_x_47:
[----:B------:R-:W-:Y:S05]  /*27a0*/  BSYNC B1 ;  /* 0x0000000000017941 */ /* 0x000fea0003800000 */
.L_x_46:
[----:B------:R-:W-:Y:S01]  /*27b0*/  ISETP.LT.OR P4, PT, R3, 0x9, !P0 ;  /* 0x000000090300780c */ /* 0x000fe20004781670 */
[----:B------:R-:W-:Y:S01]  /*27c0*/  @!P2 IMAD R29, R29, R90, R15 ;  /* 0x0000005a1d1da224 */ /* 0x000fe200078e020f */
[----:B------:R-:W-:Y:S01]  /*27d0*/  BSSY B1, `(.L_x_48) ;  /* 0x0000009000017945 */ /* 0x000fe20003800000 */
[C---:B------:R-:W-:Y:S02]  /*27e0*/  ISETP.LT.OR P3, PT, R3.reuse, 0xa, !P0 ;  /* 0x0000000a0300780c */ /* 0x040fe40004761670 */
[C---:B------:R-:W-:Y:S01]  /*27f0*/  ISETP.LT.OR P5, PT, R3.reuse, 0x11, !P1 ;  /* 0x000000110300780c */ /* 0x040fe20004fa1670 */
[----:B------:R0:W-:Y:S01]  /*2800*/  @!P2 STG.E.U8 desc[UR38][R4.64+0x9], R29 ;  /* 0x0000091d0400a986 */ /* 0x0001e2000c101126 */
[----:B------:R-:W-:-:S06]  /*2810*/  ISETP.LT.OR P2, PT, R3, 0x12, !P1 ;  /* 0x000000120300780c */ /* 0x000fcc0004f41670 */
[----:B------:R-:W-:Y:S07]  /*2820*/  @P4 BRA `(.L_x_49) ;  /* 0x00000000000c4947 */ /* 0x000fee0003800000 */
[----:B------:R-:W5:Y:S02]  /*2830*/  LDG.E.U8 R99, desc[UR38][R10.64+0x8] ;  /* 0x000008260a637981 */ /* 0x000f64000c1e1100 */
[----:B-----5:R-:W-:-:S05]  /*2840*/  PRMT R12, R99, 0x8880, RZ ;  /* 0x00008880630c7816 */ /* 0x020fca00000000ff */
[----:B------:R-:W-:-:S07]  /*2850*/  IMAD R15, R12, R91, RZ ;  /* 0x0000005b0c0f7224 */ /* 0x000fce00078e02ff */
.L_x_49:
[----:B------:R-:W-:Y:S05]  /*2860*/  BSYNC B1 ;  /* 0x0000000000017941 */ /* 0x000fea0003800000 */
.L_x_48:
[----:B---3--:R-:W-:Y:S01]  /*2870*/  @!P4 IMAD R13, R30, R90, R15 ;  /* 0x0000005a1e0dc224 */ /* 0x008fe200078e020f */
[----:B------:R-:W-:Y:S04]  /*2880*/  BSSY B1, `(.L_x_50) ;  /* 0x0000006000017945 */ /* 0x000fe80003800000 */
[----:B------:R3:W-:Y:S01]  /*2890*/  @!P4 STG.E.U8 desc[UR38][R6.64+0x8], R13 ;  /* 0x0000080d0600c986 */ /* 0x0007e2000c101126 */
[----:B------:R-:W-:Y:S05]  /*28a0*/  @P3 BRA `(.L_x_51) ;  /* 0x00000000000c3947 */ /* 0x000fea0003800000 */
[----:B------:R-:W5:Y:S02]  /*28b0*/  LDG.E.U8 R99, desc[UR38][R10.64+0x9] ;  /* 0x000009260a637981 */ /* 0x000f64000c1e1100 */
[----:B-----5:R-:W-:-:S05]  /*28c0*/  PRMT R12, R99, 0x8880, RZ ;  /* 0x00008880630c7816 */ /* 0x020fca00000000ff */
[----:B------:R-:W-:-:S07]  /*28d0*/  IMAD R15, R12, R91, RZ ;  /* 0x0000005b0c0f7224 */ /* 0x000fce00078e02ff */
.L_x_51:
[----:B------:R-:W-:Y:S05]  /*28e0*/  BSYNC B1 ;  /* 0x0000000000017941 */ /* 0x000fea0003800000 */
.L_x_50:
[----:B------:R-:W-:Y:S01]  /*28f0*/  @!P3 IMAD R31, R31, R90, R15 ;  /* 0x0000005a1f1fb224 */ /* 0x000fe200078e020f */
[----:B------:R-:W-:Y:S04]  /*2900*/  BSSY B1, `(.L_x_52) ;  /* 0x0000006000017945 */ /* 0x000fe80003800000 */
[----:B------:R0:W-:Y:S01]  /*2910*/  @!P3 STG.E.U8 desc[UR38][R6.64+0x9], R31 ;  /* 0x0000091f0600b986 */ /* 0x0001e2000c101126 */
[----:B------:R-:W-:Y:S05]  /*2920*/  @P5 BRA `(.L_x_53) ;  /* 0x00000000000c5947 */ /* 0x000fea0003800000 */
[----:B------:R-:W5:Y:S02]  /*2930*/  LDG.E.U8 R99, desc[UR38][R8.64+0x10] ;  /* 0x0000102608637981 */ /* 0x000f64000c1e1100 */
[----:B-----5:R-:W-:-:S05]  /*2940*/  PRMT R12, R99, 0x8880, RZ ;  /* 0x00008880630c7816 */ /* 0x020fca00000000ff */
[----:B------:R-:W-:-:S07]  /*2950*/  IMAD R15, R12, R91, RZ ;  /* 0x0000005b0c0f7224 */ /* 0x000fce00078e02ff */
.L_x_53:
[----:B------:R-:W-:Y:S05]  /*2960*/  BSYNC B1 ;  /* 0x0000000000017941 */ /* 0x000fea0003800000 */
.L_x_52:
[----:B---3--:R-:W-:Y:S01]  /*2970*/  @!P5 IMAD R13, R32, R90, R15 ;  /* 0x0000005a200dd224 */ /* 0x008fe200078e020f */
[----:B------:R-:W-:Y:S04]  /*2980*/  BSSY B1, `(.L_x_54) ;  /* 0x0000006000017945 */ /* 0x000fe80003800000 */
[----:B------:R3:W-:Y:S01]  /*2990*/  @!P5 STG.E.U8 desc[UR38][R4.64+0x10], R13 ;  /* 0x0000100d0400d986 */ /* 0x0007e2000c101126 */
[----:B------:R-:W-:Y:S05]  /*29a0*/  @P2 BRA `(.L_x_55) ;  /* 0x00000000000c2947 */ /* 0x000fea0003800000 */
[----:B------:R-:W5:Y:S02]  /*29b0*/  LDG.E.U8 R99, desc[UR38][R8.64+0x11] ;  /* 0x0000112608637981 */ /* 0x000f64000c1e1100 */
[----:B-----5:R-:W-:-:S05]  /*29c0*/  PRMT R12, R99, 0x8880, RZ ;  /* 0x00008880630c7816 */ /* 0x020fca00000000ff */
[----:B------:R-:W-:-:S07]  /*29d0*/  IMAD R15, R12, R91, RZ ;  /* 0x0000005b0c0f7224 */ /* 0x000fce00078e02ff */
.L_x_55:
[----:B------:R-:W-:Y:S05]  /*29e0*/  BSYNC B1 ;  /* 0x0000000000017941 */ /* 0x000fea0003800000 */
.L_x_54:
        /* <DEDUP_REMOVED lines=11> */
.L_x_57:
[----:B------:R-:W-:Y:S05]  /*2aa0*/  BSYNC B1 ;  /* 0x0000000000017941 */ /* 0x000fea0003800000 */
.L_x_56:
[----:B---3--:R-:W-:Y:S01]  /*2ab0*/  @!P4 IMAD R13, R34, R90, R15 ;  /* 0x0000005a220dc224 */ /* 0x008fe200078e020f */
[----:B------:R-:W-:Y:S04]  /*2ac0*/  BSSY B1, `(.L_x_58) ;  /* 0x0000006000017945 */ /* 0x000fe80003800000 */
[----:B------:R3:W-:Y:S01]  /*2ad0*/  @!P4 STG.E.U8 desc[UR38][R6.64+0x10], R13 ;  /* 0x0000100d0600c986 */ /* 0x0007e2000c101126 */
[----:B------:R-:W-:Y:S05]  /*2ae0*/  @P3 BRA `(.L_x_59) ;  /* 0x00000000000c3947 */ /* 0x000fea0003800000 */
[----:B------:R-:W5:Y:S02]  /*2af0*/  LDG.E.U8 R99, desc[UR38][R10.64+0x11] ;  /* 0x000011260a637981 */ /* 0x000f64000c1e1100 */
[----:B-----5:R-:W-:-:S05]  /*2b00*/  PRMT R12, R99, 0x8880, RZ ;  /* 0x00008880630c7816 */ /* 0x020fca00000000ff */
[----:B------:R-:W-:-:S07]  /*2b10*/  IMAD R15, R12, R91, RZ ;  /* 0x0000005b0c0f7224 */ /* 0x000fce00078e02ff */
.L_x_59:
[----:B------:R-:W-:Y:S05]  /*2b20*/  BSYNC B1 ;  /* 0x0000000000017941 */ /* 0x000fea0003800000 */
.L_x_58:
[----:B------:R-:W-:Y:S01]  /*2b30*/  @!P3 IMAD R35, R35, R90, R15 ;  /* 0x0000005a2323b224 */ /* 0x000fe200078e020f */
[----:B------:R-:W-:Y:S04]  /*2b40*/  BSSY B1, `(.L_x_60) ;  /* 0x0000006000017945 */ /* 0x000fe80003800000 */
[----:B------:R0:W-:Y:S01]  /*2b50*/  @!P3 STG.E.U8 desc[UR38][R6.64+0x11], R35 ;  /* 0x000011230600b986 */ /* 0x0001e2000c101126 */
[----:B------:R-:W-:Y:S05]  /*2b60*/  @P5 BRA `(.L_x_61) ;  /* 0x00000000000c5947 */ /* 0x000fea0003800000 */
[----:B------:R-:W5:Y:S02]  /*2b70*/  LDG.E.U8 R99, desc[UR38][R8.64+0x18] ;  /* 0x0000182608637981 */ /* 0x000f64000c1e1100 */
[----:B-----5:R-:W-:-:S05]  /*2b80*/  PRMT R12, R99, 0x8880, RZ ;  /* 0x00008880630c7816 */ /* 0x020fca00000000ff */
[----:B------:R-:W-:-:S07]  /*2b90*/  IMAD R15, R12, R91, RZ ;  /* 0x0000005b0c0f7224 */ /* 0x000fce00078e02ff */
.L_x_61:
[----:B------:R-:W-:Y:S05]  /*2ba0*/  BSYNC B1 ;  /* 0x0000000000017941 */ /* 0x000fea0003800000 */
.L_x_60:
[----:B---3--:R-:W-:Y:S01]  /*2bb0*/  @!P5 IMAD R13, R36, R90, R15 ;  /* 0x0000005a240dd224 */ /* 0x008fe200078e020f */
[----:B------:R-:W-:Y:S04]  /*2bc0*/  BSSY B1, `(.L_x_62) ;  /* 0x0000006000017945 */ /* 0x000fe80003800000 */
[----:B------:R3:W-:Y:S01]  /*2bd0*/  @!P5 STG.E.U8 desc[UR38][R4.64+0x18], R13 ;  /* 0x0000180d0400d986 */ /* 0x0007e2000c101126 */
[----:B------:R-:W-:Y:S05]  /*2be0*/  @P2 BRA `(.L_x_63) ;  /* 0x00000000000c2947 */ /* 0x000fea0003800000 */
[----:B------:R-:W5:Y:S02]  /*2bf0*/  LDG.E.U8 R99, desc[UR38][R8.64+0x19] ;  /* 0x0000192608637981 */ /* 0x000f64000c1e1100 */
[----:B-----5:R-:W-:-:S05]  /*2c00*/  PRMT R12, R99, 0x8880, RZ ;  /* 0x00008880630c7816 */ /* 0x020fca00000000ff */
[----:B------:R-:W-:-:S07]  /*2c10*/  IMAD R15, R12, R91, RZ ;  /* 0x0000005b0c0f7224 */ /* 0x000fce00078e02ff */
.L_x_63:
[----:B------:R-:W-:Y:S05]  /*2c20*/  BSYNC B1 ;  /* 0x0000000000017941 */ /* 0x000fea0003800000 */
.L_x_62:
        /* <DEDUP_REMOVED lines=11> */
.L_x_65:
[----:B------:R-:W-:Y:S05]  /*2ce0*/  BSYNC B1 ;  /* 0x0000000000017941 */ /* 0x000fea0003800000 */
.L_x_64:
[----:B---3--:R-:W-:Y:S01]  /*2cf0*/  @!P4 IMAD R13, R38, R90, R15 ;  /* 0x0000005a260dc224 */ /* 0x008fe200078e020f */
[----:B------:R-:W-:Y:S04]  /*2d00*/  BSSY B1, `(.L_x_66) ;  /* 0x0000006000017945 */ /* 0x000fe80003800000 */
[----:B------:R3:W-:Y:S01]  /*2d10*/  @!P4 STG.E.U8 desc[UR38][R6.64+0x18], R13 ;  /* 0x0000180d0600c986 */ /* 0x0007e2000c101126 */
[----:B------:R-:W-:Y:S05]  /*2d20*/  @P3 BRA `(.L_x_67) ;  /* 0x00000000000c3947 */ /* 0x000fea0003800000 */
[----:B------:R-:W5:Y:S02]  /*2d30*/  LDG.E.U8 R99, desc[UR38][R10.64+0x19] ;  /* 0x000019260a637981 */ /* 0x000f64000c1e1100 */
[----:B-----5:R-:W-:-:S05]  /*2d40*/  PRMT R12, R99, 0x8880, RZ ;  /* 0x00008880630c7816 */ /* 0x020fca00000000ff */
[----:B------:R-:W-:-:S07]  /*2d50*/  IMAD R15, R12, R91, RZ ;  /* 0x0000005b0c0f7224 */ /* 0x000fce00078e02ff */
.L_x_67:
[----:B------:R-:W-:Y:S05]  /*2d60*/  BSYNC B1 ;  /* 0x0000000000017941 */ /* 0x000fea0003800000 */
.L_x_66:
[----:B------:R-:W-:Y:S01]  /*2d70*/  @!P3 IMAD R39, R39, R90, R15 ;  /* 0x0000005a2727b224 */ /* 0x000fe200078e020f */
[----:B------:R-:W-:Y:S04]  /*2d80*/  BSSY B1, `(.L_x_68) ;  /* 0x0000006000017945 */ /* 0x000fe80003800000 */
[----:B------:R0:W-:Y:S01]  /*2d90*/  @!P3 STG.E.U8 desc[UR38][R6.64+0x19], R39 ;  /* 0x000019270600b986 */ /* 0x0001e2000c101126 */
[----:B------:R-:W-:Y:S05]  /*2da0*/  @P5 BRA `(.L_x_69) ;  /* 0x00000000000c5947 */ /* 0x000fea0003800000 */
[----:B------:R-:W5:Y:S02]  /*2db0*/  LDG.E.U8 R99, desc[UR38][R8.64+0x20] ;  /* 0x0000202608637981 */ /* 0x000f64000c1e1100 */
[----:B-----5:R-:W-:-:S05]  /*2dc0*/  PRMT R12, R99, 0x8880, RZ ;  /* 0x00008880630c7816 */ /* 0x020fca00000000ff */
[----:B------:R-:W-:-:S07]  /*2dd0*/  IMAD R15, R12, R91, RZ ;  /* 0x0000005b0c0f7224 */ /* 0x000fce00078e02ff */
.L_x_69:
[----:B------:R-:W-:Y:S05]  /*2de0*/  BSYNC B1 ;  /* 0x0000000000017941 */ /* 0x000fea0003800000 */
.L_x_68:
[----:B---3--:R-:W-:Y:S01]  /*2df0*/  @!P5 IMAD R13, R40, R90, R15 ;  /* 0x0000005a280dd224 */ /* 0x008fe200078e020f */
[----:B------:R-:W-:Y:S04]  /*2e00*/  BSSY B1, `(.L_x_70) ;  /* 0x0000006000017945 */ /* 0x000fe80003800000 */
[----:B------:R3:W-:Y:S01]  /*2e10*/  @!P5 STG.E.U8 desc[UR38][R4.64+0x20], R13 ;  /* 0x0000200d0400d986 */ /* 0x0007e2000c101126 */
[----:B------:R-:W-:Y:S05]  /*2e20*/  @P2 BRA `(.L_x_71) ;  /* 0x00000000000c2947 */ /* 0x000fea0003800000 */
[----:B------:R-:W5:Y:S02]  /*2e30*/  LDG.E.U8 R99, desc[UR38][R8.64+0x21] ;  /* 0x0000212608637981 */ /* 0x000f64000c1e1100 */
[----:B-----5:R-:W-:-:S05]  /*2e40*/  PRMT R12, R99, 0x8880, RZ ;  /* 0x00008880630c7816 */ /* 0x020fca00000000ff */
[----:B------:R-:W-:-:S07]  /*2e50*/  IMAD R15, R12, R91, RZ ;  /* 0x0000005b0c0f7224 */ /* 0x000fce00078e02ff */
.L_x_71:
[----:B------:R-:W-:Y:S05]  /*2e60*/  BSYNC B1 ;  /* 0x0000000000017941 */ /* 0x000fea0003800000 */
.L_x_70:
        /* <DEDUP_REMOVED lines=11> */
.L_x_73:
[----:B------:R-:W-:Y:S05]  /*2f20*/  BSYNC B1 ;  /* 0x0000000000017941 */ /* 0x000fea0003800000 */
.L_x_72:
[----:B---3--:R-:W-:Y:S01]  /*2f30*/  @!P4 IMAD R13, R42, R90, R15 ;  /* 0x0000005a2a0dc224 */ /* 0x008fe200078e020f */
[----:B------:R-:W-:Y:S04]  /*2f40*/  BSSY B1, `(.L_x_74) ;  /* 0x0000006000017945 */ /* 0x000fe80003800000 */
[----:B------:R3:W-:Y:S01]  /*2f50*/  @!P4 STG.E.U8 desc[UR38][R6.64+0x20], R13 ;  /* 0x0000200d0600c986 */ /* 0x0007e2000c101126 */
[----:B------:R-:W-:Y:S05]  /*2f60*/  @P3 BRA `(.L_x_75) ;  /* 0x00000000000c3947 */ /* 0x000fea0003800000 */
[----:B------:R-:W5:Y:S02]  /*2f70*/  LDG.E.U8 R99, desc[UR38][R10.64+0x21] ;  /* 0x000021260a637981 */ /* 0x000f64000c1e1100 */
[----:B-----5:R-:W-:-:S05]  /*2f80*/  PRMT R12, R99, 0x8880, RZ ;  /* 0x00008880630c7816 */ /* 0x020fca00000000ff */
[----:B------:R-:W-:-:S07]  /*2f90*/  IMAD R15, R12, R91, RZ ;  /* 0x0000005b0c0f7224 */ /* 0x000fce00078e02ff */
.L_x_75:
[----:B------:R-:W-:Y:S05]  /*2fa0*/  BSYNC B1 ;  /* 0x0000000000017941 */ /* 0x000fea0003800000 */
.L_x_74:
[----:B------:R-:W-:Y:S01]  /*2fb0*/  @!P3 IMAD R43, R43, R90, R15 ;  /* 0x0000005a2b2bb224 */ /* 0x000fe200078e020f */
[----:B------:R-:W-:Y:S04]  /*2fc0*/  BSSY B1, `(.L_x_76) ;  /* 0x0000006000017945 */ /* 0x000fe80003800000 */
[----:B------:R0:W-:Y:S01]  /*2fd0*/  @!P3 STG.E.U8 desc[UR38][R6.64+0x21], R43 ;  /* 0x0000212b0600b986 */ /* 0x0001e2000c101126 */
[----:B------:R-:W-:Y:S05]  /*2fe0*/  @P5 BRA `(.L_x_77) ;  /* 0x00000000000c5947 */ /* 0x000fea0003800000 */
[----:B------:R-:W5:Y:S02]  /*2ff0*/  LDG.E.U8 R99, desc[UR38][R8.64+0x28] ;  /* 0x0000282608637981 */ /* 0x000f64000c1e1100 */
[----:B-----5:R-:W-:-:S05]  /*3000*/  PRMT R12, R99, 0x8880, RZ ;  /* 0x00008880630c7816 */ /* 0x020fca00000000ff */
[----:B------:R-:W-:-:S07]  /*3010*/  IMAD R15, R12, R91, RZ ;  /* 0x0000005b0c0f7224 */ /* 0x000fce00078e02ff */
.L_x_77:
[----:B------:R-:W-:Y:S05]  /*3020*/  BSYNC B1 ;  /* 0x0000000000017941 */ /* 0x000fea0003800000 */
.L_x_76:
[----:B---3--:R-:W-:Y:S01]  /*3030*/  @!P5 IMAD R13, R44, R90, R15 ;  /* 0x0000005a2c0dd224 */ /* 0x008fe200078e020f */
[----:B------:R-:W-:Y:S04]  /*3040*/  BSSY B1, `(.L_x_78) ;  /* 0x0000006000017945 */ /* 0x000fe80003800000 */
[----:B------:R3:W-:Y:S01]  /*3050*/  @!P5 STG.E.U8 desc[UR38][R4.64+0x28], R13 ;  /* 0x0000280d0400d986 */ /* 0x0007e2000c101126 */
[----:B------:R-:W-:Y:S05]  /*3060*/  @P2 BRA `(.L_x_79) ;  /* 0x00000000000c2947 */ /* 0x000fea0003800000 */
[----:B------:R-:W5:Y:S02]  /*3070*/  LDG.E.U8 R99, desc[UR38][R8.64+0x29] ;  /* 0x0000292608637981 */ /* 0x000f64000c1e1100 */
[----:B-----5:R-:W-:-:S05]  /*3080*/  PRMT R12, R99, 0x8880, RZ ;  /* 0x00008880630c7816 */ /* 0x020fca00000000ff */
[----:B------:R-:W-:-:S07]  /*3090*/  IMAD R15, R12, R91, RZ ;  /* 0x0000005b0c0f7224 */ /* 0x000fce00078e02ff */
.L_x_79:
[----:B------:R-:W-:Y:S05]  /*30a0*/  BSYNC B1 ;  /* 0x0000000000017941 */ /* 0x000fea0003800000 */
.L_x_78:
        /* <DEDUP_REMOVED lines=11> */
.L_x_81:
[----:B------:R-:W-:Y:S05]  /*3160*/  BSYNC B1 ;  /* 0x0000000000017941 */ /* 0x000fea0003800000 */
.L_x_80:
[----:B---3--:R-:W-:Y:S01]  /*3170*/  @!P4 IMAD R13, R46, R90, R15 ;  /* 0x0000005a2e0dc224 */ /* 0x008fe200078e020f */
[----:B------:R-:W-:Y:S04]  /*3180*/  BSSY B1, `(.L_x_82) ;  /* 0x0000006000017945 */ /* 0x000fe80003800000 */
[----:B------:R3:W-:Y:S01]  /*3190*/  @!P4 STG.E.U8 desc[UR38][R6.64+0x28], R13 ;  /* 0x0000280d0600c986 */ /* 0x0007e2000c101126 */
[----:B------:R-:W-:Y:S05]  /*31a0*/  @P3 BRA `(.L_x_83) ;  /* 0x00000000000c3947 */ /* 0x000fea0003800000 */
[----:B------:R-:W5:Y:S02]  /*31b0*/  LDG.E.U8 R99, desc[UR38][R10.64+0x29] ;  /* 0x000029260a637981 */ /* 0x000f64000c1e1100 */
[----:B-----5:R-:W-:-:S05]  /*31c0*/  PRMT R12, R99, 0x8880, RZ ;  /* 0x00008880630c7816 */ /* 0x020fca00000000ff */
[----:B------:R-:W-:-:S07]  /*31d0*/  IMAD R15, R12, R91, RZ ;  /* 0x0000005b0c0f7224 */ /* 0x000fce00078e02ff */
.L_x_83:
[----:B------:R-:W-:Y:S05]  /*31e0*/  BSYNC B1 ;  /* 0x0000000000017941 */ /* 0x000fea0003800000 */
.L_x_82:
[----:B------:R-:W-:Y:S01]  /*31f0*/  @!P3 IMAD R47, R47, R90, R15 ;  /* 0x0000005a2f2fb224 */ /* 0x000fe200078e020f */
[----:B------:R-:W-:Y:S04]  /*3200*/  BSSY B1, `(.L_x_84) ;  /* 0x0000006000017945 */ /* 0x000fe80003800000 */
[----:B------:R0:W-:Y:S01]  /*3210*/  @!P3 STG.E.U8 desc[UR38][R6.64+0x29], R47 ;  /* 0x0000292f0600b986 */ /* 0x0001e2000c101126 */
[----:B------:R-:W-:Y:S05]  /*3220*/  @P5 BRA `(.L_x_85) ;  /* 0x00000000000c5947 */ /* 0x000fea0003800000 */
[----:B------:R-:W5:Y:S02]  /*3230*/  LDG.E.U8 R99, desc[UR38][R8.64+0x30] ;  /* 0x0000302608637981 */ /* 0x000f64000c1e1100 */
[----:B-----5:R-:W-:-:S05]  /*3240*/  PRMT R12, R99, 0x8880, RZ ;  /* 0x00008880630c7816 */ /* 0x020fca00000000ff */
[----:B------:R-:W-:-:S07]  /*3250*/  IMAD R15, R12, R91, RZ ;  /* 0x0000005b0c0f7224 */ /* 0x000fce00078e02ff */
.L_x_85:
[----:B------:R-:W-:Y:S05]  /*3260*/  BSYNC B1 ;  /* 0x0000000000017941 */ /* 0x000fea0003800000 */
.L_x_84:
[----:B---3--:R-:W-:Y:S01]  /*3270*/  @!P5 IMAD R13, R48, R90, R15 ;  /* 0x0000005a300dd224 */ /* 0x008fe200078e020f */
[----:B------:R-:W-:Y:S04]  /*3280*/  BSSY B1, `(.L_x_86) ;  /* 0x0000006000017945 */ /* 0x000fe80003800000 */
[----:B------:R3:W-:Y:S01]  /*3290*/  @!P5 STG.E.U8 desc[UR38][R4.64+0x30], R13 ;  /* 0x0000300d0400d986 */ /* 0x0007e2000c101126 */
[----:B------:R-:W-:Y:S05]  /*32a0*/  @P2 BRA `(.L_x_87) ;  /* 0x00000000000c2947 */ /* 0x000fea0003800000 */
[----:B------:R-:W5:Y:S02]  /*32b0*/  LDG.E.U8 R99, desc[UR38][R8.64+0x31] ;  /* 0x0000312608637981 */ /* 0x000f64000c1e1100 */
[----:B-----5:R-:W-:-:S05]  /*32c0*/  PRMT R12, R99, 0x8880, RZ ;  /* 0x00008880630c7816 */ /* 0x020fca00000000ff */
[----:B------:R-:W-:-:S07]  /*32d0*/  IMAD R15, R12, R91, RZ ;  /* 0x0000005b0c0f7224 */ /* 0x000fce00078e02ff */
.L_x_87:
[----:B------:R-:W-:Y:S05]  /*32e0*/  BSYNC B1 ;  /* 0x0000000000017941 */ /* 0x000fea0003800000 */
.L_x_86:
        /* <DEDUP_REMOVED lines=11> */
.L_x_89:
[----:B------:R-:W-:Y:S05]  /*33a0*/  BSYNC B1 ;  /* 0x0000000000017941 */ /* 0x000fea0003800000 */
.L_x_88:
[----:B---3--:R-:W-:Y:S01]  /*33b0*/  @!P4 IMAD R13, R50, R90, R15 ;  /* 0x0000005a320dc224 */ /* 0x008fe200078e020f */
[----:B------:R-:W-:Y:S04]  /*33c0*/  BSSY B1, `(.L_x_90) ;  /* 0x0000006000017945 */ /* 0x000fe80003800000 */
[----:B------:R3:W-:Y:S01]  /*33d0*/  @!P4 STG.E.U8 desc[UR38][R6.64+0x30], R13 ;  /* 0x0000300d0600c986 */ /* 0x0007e2000c101126 */
[----:B------:R-:W-:Y:S05]  /*33e0*/  @P3 BRA `(.L_x_91) ;  /* 0x00000000000c3947 */ /* 0x000fea0003800000 */
[----:B------:R-:W5:Y:S02]  /*33f0*/  LDG.E.U8 R99, desc[UR38][R10.64+0x31] ;  /* 0x000031260a637981 */ /* 0x000f64000c1e1100 */
[----:B-----5:R-:W-:-:S05]  /*3400*/  PRMT R12, R99, 0x8880, RZ ;  /* 0x00008880630c7816 */ /* 0x020fca00000000ff */
[----:B------:R-:W-:-:S07]  /*3410*/  IMAD R15, R12, R91, RZ ;  /* 0x0000005b0c0f7224 */ /* 0x000fce00078e02ff */
.L_x_91:
[----:B------:R-:W-:Y:S05]  /*3420*/  BSYNC B1 ;  /* 0x0000000000017941 */ /* 0x000fea0003800000 */
.L_x_90:
[----:B------:R-:W-:Y:S01]  /*3430*/  @!P3 IMAD R51, R51, R90, R15 ;  /* 0x0000005a3333b224 */ /* 0x000fe200078e020f */
[----:B------:R-:W-:Y:S04]  /*3440*/  BSSY B1, `(.L_x_92) ;  /* 0x0000006000017945 */ /* 0x000fe80003800000 */
[----:B------:R0:W-:Y:S01]  /*3450*/  @!P3 STG.E.U8 desc[UR38][R6.64+0x31], R51 ;  /* 0x000031330600b986 */ /* 0x0001e2000c101126 */
[----:B------:R-:W-:Y:S05]  /*3460*/  @P5 BRA `(.L_x_93) ;  /* 0x00000000000c5947 */ /* 0x000fea0003800000 */
[----:B------:R-:W5:Y:S02]  /*3470*/  LDG.E.U8 R99, desc[UR38][R8.64+0x38] ;  /* 0x0000382608637981 */ /* 0x000f64000c1e1100 */
[----:B-----5:R-:W-:-:S05]  /*3480*/  PRMT R12, R99, 0x8880, RZ ;  /* 0x00008880630c7816 */ /* 0x020fca00000000ff */
[----:B------:R-:W-:-:S07]  /*3490*/  IMAD R15, R12, R91, RZ ;  /* 0x0000005b0c0f7224 */ /* 0x000fce00078e02ff */
.L_x_93:
[----:B------:R-:W-:Y:S05]  /*34a0*/  BSYNC B1 ;  /* 0x0000000000017941 */ /* 0x000fea0003800000 */
.L_x_92:
[----:B---3--:R-:W-:Y:S01]  /*34b0*/  @!P5 IMAD R13, R52, R90, R15 ;  /* 0x0000005a340dd224 */ /* 0x008fe200078e020f */
[----:B------:R-:W-:Y:S04]  /*34c0*/  BSSY B1, `(.L_x_94) ;  /* 0x0000006000017945 */ /* 0x000fe80003800000 */
[----:B------:R3:W-:Y:S01]  /*34d0*/  @!P5 STG.E.U8 desc[UR38][R4.64+0x38], R13 ;  /* 0x0000380d0400d986 */ /* 0x0007e2000c101126 */
[----:B------:R-:W-:Y:S05]  /*34e0*/  @P2 BRA `(.L_x_95) ;  /* 0x00000000000c2947 */ /* 0x000fea0003800000 */
[----:B------:R-:W5:Y:S02]  /*34f0*/  LDG.E.U8 R99, desc[UR38][R8.64+0x39] ;  /* 0x0000392608637981 */ /* 0x000f64000c1e1100 */
[----:B-----5:R-:W-:-:S05]  /*3500*/  PRMT R12, R99, 0x8880, RZ ;  /* 0x00008880630c7816 */ /* 0x020fca00000000ff */
[----:B------:R-:W-:-:S07]  /*3510*/  IMAD R15, R12, R91, RZ ;  /* 0x0000005b0c0f7224 */ /* 0x000fce00078e02ff */
.L_x_95:
[----:B------:R-:W-:Y:S05]  /*3520*/  BSYNC B1 ;  /* 0x0000000000017941 */ /* 0x000fea0003800000 */
.L_x_94:
        /* <DEDUP_REMOVED lines=11> */
.L_x_97:
[----:B------:R-:W-:Y:S05]  /*35e0*/  BSYNC B1 ;  /* 0x0000000000017941 */ /* 0x000fea0003800000 */
.L_x_96:
[----:B---3--:R-:W-:Y:S01]  /*35f0*/  @!P4 IMAD R13, R54, R90, R15 ;  /* 0x0000005a360dc224 */ /* 0x008fe200078e020f */
[----:B------:R-:W-:Y:S04]  /*3600*/  BSSY B1, `(.L_x_98) ;  /* 0x0000006000017945 */ /* 0x000fe80003800000 */
[----:B------:R3:W-:Y:S01]  /*3610*/  @!P4 STG.E.U8 desc[UR38][R6.64+0x38], R13 ;  /* 0x0000380d0600c986 */ /* 0x0007e2000c101126 */
[----:B------:R-:W-:Y:S05]  /*3620*/  @P3 BRA `(.L_x_99) ;  /* 0x00000000000c3947 */ /* 0x000fea0003800000 */
[----:B------:R-:W5:Y:S02]  /*3630*/  LDG.E.U8 R99, desc[UR38][R10.64+0x39] ;  /* 0x000039260a637981 */ /* 0x000f64000c1e1100 */
[----:B-----5:R-:W-:-:S05]  /*3640*/  PRMT R12, R99, 0x8880, RZ ;  /* 0x00008880630c7816 */ /* 0x020fca00000000ff */
[----:B------:R-:W-:-:S07]  /*3650*/  IMAD R15, R12, R91, RZ ;  /* 0x0000005b0c0f7224 */ /* 0x000fce00078e02ff */
.L_x_99:
[----:B------:R-:W-:Y:S05]  /*3660*/  BSYNC B1 ;  /* 0x0000000000017941 */ /* 0x000fea0003800000 */
.L_x_98:
[----:B------:R-:W-:Y:S01]  /*3670*/  @!P3 IMAD R55, R55, R90, R15 ;  /* 0x0000005a3737b224 */ /* 0x000fe200078e020f */
[----:B------:R-:W-:Y:S04]  /*3680*/  BSSY B1, `(.L_x_100) ;  /* 0x0000006000017945 */ /* 0x000fe80003800000 */
[----:B------:R0:W-:Y:S01]  /*3690*/  @!P3 STG.E.U8 desc[UR38][R6.64+0x39], R55 ;  /* 0x000039370600b986 */ /* 0x0001e2000c101126 */
[----:B------:R-:W-:Y:S05]  /*36a0*/  @P5 BRA `(.L_x_101) ;  /* 0x00000000000c5947 */ /* 0x000fea0003800000 */
[----:B------:R-:W5:Y:S02]  /*36b0*/  LDG.E.U8 R99, desc[UR38][R8.64+0x40] ;  /* 0x0000402608637981 */ /* 0x000f64000c1e1100 */
[----:B-----5:R-:W-:-:S05]  /*36c0*/  PRMT R12, R99, 0x8880, RZ ;  /* 0x00008880630c7816 */ /* 0x020fca00000000ff */
[----:B------:R-:W-:-:S07]  /*36d0*/  IMAD R15, R12, R91, RZ ;  /* 0x0000005b0c0f7224 */ /* 0x000fce00078e02ff */
.L_x_101:
[----:B------:R-:W-:Y:S05]  /*36e0*/  BSYNC B1 ;  /* 0x0000000000017941 */ /* 0x000fea0003800000 */
.L_x_100:
[----:B---3--:R-:W-:Y:S01]  /*36f0*/  @!P5 IMAD R13, R56, R90, R15 ;  /* 0x0000005a380dd224 */ /* 0x008fe200078e020f */
[----:B------:R-:W-:Y:S04]  /*3700*/  BSSY B1, `(.L_x_102) ;  /* 0x0000006000017945 */ /* 0x000fe80003800000 */
[----:B------:R3:W-:Y:S01]  /*3710*/  @!P5 STG.E.U8 desc[UR38][R4.64+0x40], R13 ;  /* 0x0000400d0400d986 */ /* 0x0007e2000c101126 */
[----:B------:R-:W-:Y:S05]  /*3720*/  @P2 BRA `(.L_x_103) ;  /* 0x00000000000c2947 */ /* 0x000fea0003800000 */
[----:B------:R-:W5:Y:S02]  /*3730*/  LDG.E.U8 R99, desc[UR38][R8.64+0x41] ;  /* 0x0000412608637981 */ /* 0x000f64000c1e1100 */
[----:B-----5:R-:W-:-:S05]  /*3740*/  PRMT R12, R99, 0x8880, RZ ;  /* 0x00008880630c7816 */ /* 0x020fca00000000ff */
[----:B------:R-:W-:-:S07]  /*3750*/  IMAD R15, R12, R91, RZ ;  /* 0x0000005b0c0f7224 */ /* 0x000fce00078e02ff */
.L_x_103:
[----:B------:R-:W-:Y:S05]  /*3760*/  BSYNC B1 ;  /* 0x0000000000017941 */ /* 0x000fea0003800000 */
.L_x_102:
        /* <DEDUP_REMOVED lines=11> */
.L_x_105:
[----:B------:R-:W-:Y:S05]  /*3820*/  BSYNC B1 ;  /* 0x0000000000017941 */ /* 0x000fea0003800000 */
.L_x_104:
[----:B---3--:R-:W-:Y:S01]  /*3830*/  @!P4 IMAD R13, R58, R90, R15 ;  /* 0x0000005a3a0dc224 */ /* 0x008fe200078e020f */
[----:B------:R-:W-:Y:S04]  /*3840*/  BSSY B1, `(.L_x_106) ;  /* 0x0000006000017945 */ /* 0x000fe80003800000 */
[----:B------:R3:W-:Y:S01]  /*3850*/  @!P4 STG.E.U8 desc[UR38][R6.64+0x40], R13 ;  /* 0x0000400d0600c986 */ /* 0x0007e2000c101126 */
[----:B------:R-:W-:Y:S05]  /*3860*/  @P3 BRA `(.L_x_107) ;  /* 0x00000000000c3947 */ /* 0x000fea0003800000 */
[----:B------:R-:W5:Y:S02]  /*3870*/  LDG.E.U8 R99, desc[UR38][R10.64+0x41] ;  /* 0x000041260a637981 */ /* 0x000f64000c1e1100 */
[----:B-----5:R-:W-:-:S05]  /*3880*/  PRMT R12, R99, 0x8880, RZ ;  /* 0x00008880630c7816 */ /* 0x020fca00000000ff */
[----:B------:R-:W-:-:S07]  /*3890*/  IMAD R15, R12, R91, RZ ;  /* 0x0000005b0c0f7224 */ /* 0x000fce00078e02ff */
.L_x_107:
[----:B------:R-:W-:Y:S05]  /*38a0*/  BSYNC B1 ;  /* 0x0000000000017941 */ /* 0x000fea0003800000 */
.L_x_106:
[----:B------:R-:W-:Y:S01]  /*38b0*/  @!P3 IMAD R59, R59, R90, R15 ;  /* 0x0000005a3b3bb224 */ /* 0x000fe200078e020f */
[----:B------:R-:W-:Y:S04]  /*38c0*/  BSSY B1, `(.L_x_108) ;  /* 0x0000006000017945 */ /* 0x000fe80003800000 */
[----:B------:R0:W-:Y:S01]  /*38d0*/  @!P3 STG.E.U8 desc[UR38][R6.64+0x41], R59 ;  /* 0x0000413b0600b986 */ /* 0x0001e2000c101126 */
[----:B------:R-:W-:Y:S05]  /*38e0*/  @P5 BRA `(.L_x_109) ;  /* 0x00000000000c5947 */ /* 0x000fea0003800000 */
[----:B------:R-:W5:Y:S02]  /*38f0*/  LDG.E.U8 R99, desc[UR38][R8.64+0x48] ;  /* 0x0000482608637981 */ /* 0x000f64000c1e1100 */
[----:B-----5:R-:W-:-:S05]  /*3900*/  PRMT R12, R99, 0x8880, RZ ;  /* 0x00008880630c7816 */ /* 0x020fca00000000ff */
[----:B------:R-:W-:-:S07]  /*3910*/  IMAD R15, R12, R91, RZ ;  /* 0x0000005b0c0f7224 */ /* 0x000fce00078e02ff */
.L_x_109:
[----:B------:R-:W-:Y:S05]  /*3920*/  BSYNC B1 ;  /* 0x0000000000017941 */ /* 0x000fea0003800000 */
.L_x_108:
[----:B---3--:R-:W-:Y:S01]  /*3930*/  @!P5 IMAD R13, R60, R90, R15 ;  /* 0x0000005a3c0dd224 */ /* 0x008fe200078e020f */
[----:B------:R-:W-:Y:S04]  /*3940*/  BSSY B1, `(.L_x_110) ;  /* 0x0000006000017945 */ /* 0x000fe80003800000 */
[----:B------:R3:W-:Y:S01]  /*3950*/  @!P5 STG.E.U8 desc[UR38][R4.64+0x48], R13 ;  /* 0x0000480d0400d986 */ /* 0x0007e2000c101126 */
[----:B------:R-:W-:Y:S05]  /*3960*/  @P2 BRA `(.L_x_111) ;  /* 0x00000000000c2947 */ /* 0x000fea0003800000 */
[----:B------:R-:W5:Y:S02]  /*3970*/  LDG.E.U8 R99, desc[UR38][R8.64+0x49] ;  /* 0x0000492608637981 */ /* 0x000f64000c1e1100 */
[----:B-----5:R-:W-:-:S05]  /*3980*/  PRMT R12, R99, 0x8880, RZ ;  /* 0x00008880630c7816 */ /* 0x020fca00000000ff */
[----:B------:R-:W-:-:S07]  /*3990*/  IMAD R15, R12, R91, RZ ;  /* 0x0000005b0c0f7224 */ /* 0x000fce00078e02ff */
.L_x_111:
[----:B------:R-:W-:Y:S05]  /*39a0*/  BSYNC B1 ;  /* 0x0000000000017941 */ /* 0x000fea0003800000 */
.L_x_110:
        /* <DEDUP_REMOVED lines=11> */
.L_x_113:
[----:B------:R-:W-:Y:S05]  /*3a60*/  BSYNC B1 ;  /* 0x0000000000017941 */ /* 0x000fea0003800000 */
.L_x_112:
[----:B---3--:R-:W-:Y:S01]  /*3a70*/  @!P4 IMAD R13, R62, R90, R15 ;  /* 0x0000005a3e0dc224 */ /* 0x008fe200078e020f */
[----:B------:R-:W-:Y:S04]  /*3a80*/  BSSY B1, `(.L_x_114) ;  /* 0x0000006000017945 */ /* 0x000fe80003800000 */
[----:B------:R3:W-:Y:S01]  /*3a90*/  @!P4 STG.E.U8 desc[UR38][R6.64+0x48], R13 ;  /* 0x0000480d0600c986 */ /* 0x0007e2000c101126 */
[----:B------:R-:W-:Y:S05]  /*3aa0*/  @P3 BRA `(.L_x_115) ;  /* 0x00000000000c3947 */ /* 0x000fea0003800000 */
[----:B------:R-:W5:Y:S02]  /*3ab0*/  LDG.E.U8 R99, desc[UR38][R10.64+0x49] ;  /* 0x000049260a637981 */ /* 0x000f64000c1e1100 */
[----:B-----5:R-:W-:-:S05]  /*3ac0*/  PRMT R12, R99, 0x8880, RZ ;  /* 0x00008880630c7816 */ /* 0x020fca00000000ff */
[----:B------:R-:W-:-:S07]  /*3ad0*/  IMAD R15, R12, R91, RZ ;  /* 0x0000005b0c0f7224 */ /* 0x000fce00078e02ff */
.L_x_115:
[----:B------:R-:W-:Y:S05]  /*3ae0*/  BSYNC B1 ;  /* 0x0000000000017941 */ /* 0x000fea0003800000 */
.L_x_114:
[----:B------:R-:W-:Y:S01]  /*3af0*/  @!P3 IMAD R63, R63, R90, R15 ;  /* 0x0000005a3f3fb224 */ /* 0x000fe200078e020f */
[----:B------:R-:W-:Y:S04]  /*3b00*/  BSSY B1, `(.L_x_116) ;  /* 0x0000006000017945 */ /* 0x000fe80003800000 */
[----:B------:R0:W-:Y:S01]  /*3b10*/  @!P3 STG.E.U8 desc[UR38][R6.64+0x49], R63 ;  /* 0x0000493f0600b986 */ /* 0x0001e2000c101126 */
[----:B------:R-:W-:Y:S05]  /*3b20*/  @P5 BRA `(.L_x_117) ;  /* 0x00000000000c5947 */ /* 0x000fea0003800000 */
[----:B------:R-:W5:Y:S02]  /*3b30*/  LDG.E.U8 R99, desc[UR38][R8.64+0x50] ;  /* 0x0000502608637981 */ /* 0x000f64000c1e1100 */
[----:B-----5:R-:W-:-:S05]  /*3b40*/  PRMT R12, R99, 0x8880, RZ ;  /* 0x00008880630c7816 */ /* 0x020fca00000000ff */
[----:B------:R-:W-:-:S07]  /*3b50*/  IMAD R15, R12, R91, RZ ;  /* 0x0000005b0c0f7224 */ /* 0x000fce00078e02ff */
.L_x_117:
[----:B------:R-:W-:Y:S05]  /*3b60*/  BSYNC B1 ;  /* 0x0000000000017941 */ /* 0x000fea0003800000 */
.L_x_116:
[----:B---3--:R-:W-:Y:S01]  /*3b70*/  @!P5 IMAD R13, R64, R90, R15 ;  /* 0x0000005a400dd224 */ /* 0x008fe200078e020f */
[----:B------:R-:W-:Y:S04]  /*3b80*/  BSSY B1, `(.L_x_118) ;  /* 0x0000006000017945 */ /* 0x000fe80003800000 */
[----:B------:R3:W-:Y:S01]  /*3b90*/  @!P5 STG.E.U8 desc[UR38][R4.64+0x50], R13 ;  /* 0x0000500d0400d986 */ /* 0x0007e2000c101126 */
[----:B------:R-:W-:Y:S05]  /*3ba0*/  @P2 BRA `(.L_x_119) ;  /* 0x00000000000c2947 */ /* 0x000fea0003800000 */
[----:B------:R-:W5:Y:S02]  /*3bb0*/  LDG.E.U8 R99, desc[UR38][R8.64+0x51] ;  /* 0x0000512608637981 */ /* 0x000f64000c1e1100 */
[----:B-----5:R-:W-:-:S05]  /*3bc0*/  PRMT R12, R99, 0x8880, RZ ;  /* 0x00008880630c7816 */ /* 0x020fca00000000ff */
[----:B------:R-:W-:-:S07]  /*3bd0*/  IMAD R15, R12, R91, RZ ;  /* 0x0000005b0c0f7224 */ /* 0x000fce00078e02ff */
.L_x_119:
[----:B------:R-:W-:Y:S05]  /*3be0*/  BSYNC B1 ;  /* 0x0000000000017941 */ /* 0x000fea0003800000 */
.L_x_118:
        /* <DEDUP_REMOVED lines=11> */
.L_x_121:
[----:B------:R-:W-:Y:S05]  /*3ca0*/  BSYNC B1 ;  /* 0x0000000000017941 */ /* 0x000fea0003800000 */
.L_x_120:
[----:B---3--:R-:W-:Y:S01]  /*3cb0*/  @!P4 IMAD R13, R66, R90, R15 ;  /* 0x0000005a420dc224 */ /* 0x008fe200078e020f */
[----:B------:R-:W-:Y:S04]  /*3cc0*/  BSSY B1, `(.L_x_122) ;  /* 0x0000006000017945 */ /* 0x000fe80003800000 */
[----:B------:R3:W-:Y:S01]  /*3cd0*/  @!P4 STG.E.U8 desc[UR38][R6.64+0x50], R13 ;  /* 0x0000500d0600c986 */ /* 0x0007e2000c101126 */
[----:B------:R-:W-:Y:S05]  /*3ce0*/  @P3 BRA `(.L_x_123) ;  /* 0x00000000000c3947 */ /* 0x000fea0003800000 */
[----:B------:R-:W5:Y:S02]  /*3cf0*/  LDG.E.U8 R99, desc[UR38][R10.64+0x51] ;  /* 0x000051260a637981 */ /* 0x000f64000c1e1100 */
[----:B-----5:R-:W-:-:S05]  /*3d00*/  PRMT R12, R99, 0x8880, RZ ;  /* 0x00008880630c7816 */ /* 0x020fca00000000ff */
[----:B------:R-:W-:-:S07]  /*3d10*/  IMAD R15, R12, R91, RZ ;  /* 0x0000005b0c0f7224 */ /* 0x000fce00078e02ff */
.L_x_123:
[----:B------:R-:W-:Y:S05]  /*3d20*/  BSYNC B1 ;  /* 0x0000000000017941 */ /* 0x000fea0003800000 */
.L_x_122:
[----:B------:R-:W-:Y:S01]  /*3d30*/  @!P3 IMAD R67, R67, R90, R15 ;  /* 0x0000005a4343b224 */ /* 0x000fe200078e020f */
[----:B------:R-:W-:Y:S04]  /*3d40*/  BSSY B1, `(.L_x_124) ;  /* 0x0000006000017945 */ /* 0x000fe80003800000 */
[----:B------:R0:W-:Y:S01]  /*3d50*/  @!P3 STG.E.U8 desc[UR38][R6.64+0x51], R67 ;  /* 0x000051430600b986 */ /* 0x0001e2000c101126 */
[----:B------:R-:W-:Y:S05]  /*3d60*/  @P5 BRA `(.L_x_125) ;  /* 0x00000000000c5947 */ /* 0x000fea0003800000 */
[----:B------:R-:W5:Y:S02]  /*3d70*/  LDG.E.U8 R99, desc[UR38][R8.64+0x58] ;  /* 0x0000582608637981 */ /* 0x000f64000c1e1100 */
[----:B-----5:R-:W-:-:S05]  /*3d80*/  PRMT R12, R99, 0x8880, RZ ;  /* 0x00008880630c7816 */ /* 0x020fca00000000ff */
[----:B------:R-:W-:-:S07]  /*3d90*/  IMAD R15, R12, R91, RZ ;  /* 0x0000005b0c0f7224 */ /* 0x000fce00078e02ff */
.L_x_125:
[----:B------:R-:W-:Y:S05]  /*3da0*/  BSYNC B1 ;  /* 0x0000000000017941 */ /* 0x000fea0003800000 */
.L_x_124:
[----:B---3--:R-:W-:Y:S01]  /*3db0*/  @!P5 IMAD R13, R68, R90, R15 ;  /* 0x0000005a440dd224 */ /* 0x008fe200078e020f */
[----:B------:R-:W-:Y:S04]  /*3dc0*/  BSSY B1, `(.L_x_126) ;  /* 0x0000006000017945 */ /* 0x000fe80003800000 */
[----:B------:R3:W-:Y:S01]  /*3dd0*/  @!P5 STG.E.U8 desc[UR38][R4.64+0x58], R13 ;  /* 0x0000580d0400d986 */ /* 0x0007e2000c101126 */
[----:B------:R-:W-:Y:S05]  /*3de0*/  @P2 BRA `(.L_x_127) ;  /* 0x00000000000c2947 */ /* 0x000fea0003800000 */
[----:B------:R-:W5:Y:S02]  /*3df0*/  LDG.E.U8 R99, desc[UR38][R8.64+0x59] ;  /* 0x0000592608637981 */ /* 0x000f64000c1e1100 */
[----:B-----5:R-:W-:-:S05]  /*3e00*/  PRMT R12, R99, 0x8880, RZ ;  /* 0x00008880630c7816 */ /* 0x020fca00000000ff */
[----:B------:R-:W-:-:S07]  /*3e10*/  IMAD R15, R12, R91, RZ ;  /* 0x0000005b0c0f7224 */ /* 0x000fce00078e02ff */
.L_x_127:
[----:B------:R-:W-:Y:S05]  /*3e20*/  BSYNC B1 ;  /* 0x0000000000017941 */ /* 0x000fea0003800000 */
.L_x_126:
        /* <DEDUP_REMOVED lines=11> */
.L_x_129:
[----:B------:R-:W-:Y:S05]  /*3ee0*/  BSYNC B1 ;  /* 0x0000000000017941 */ /* 0x000fea0003800000 */
.L_x_128:
[----:B---3--:R-:W-:Y:S01]  /*3ef0*/  @!P4 IMAD R13, R70, R90, R15 ;  /* 0x0000005a460dc224 */ /* 0x008fe200078e020f */
[----:B------:R-:W-:Y:S04]  /*3f00*/  BSSY B1, `(.L_x_130) ;  /* 0x0000006000017945 */ /* 0x000fe80003800000 */
[----:B------:R3:W-:Y:S01]  /*3f10*/  @!P4 STG.E.U8 desc[UR38][R6.64+0x58], R13 ;  /* 0x0000580d0600c986 */ /* 0x0007e2000c101126 */
[----:B------:R-:W-:Y:S05]  /*3f20*/  @P3 BRA `(.L_x_131) ;  /* 0x00000000000c3947 */ /* 0x000fea0003800000 */
[----:B------:R-:W5:Y:S02]  /*3f30*/  LDG.E.U8 R99, desc[UR38][R10.64+0x59] ;  /* 0x000059260a637981 */ /* 0x000f64000c1e1100 */
[----:B-----5:R-:W-:-:S05]  /*3f40*/  PRMT R12, R99, 0x8880, RZ ;  /* 0x00008880630c7816 */ /* 0x020fca00000000ff */
[----:B------:R-:W-:-:S07]  /*3f50*/  IMAD R15, R12, R91, RZ ;  /* 0x0000005b0c0f7224 */ /* 0x000fce00078e02ff */
.L_x_131:
[----:B------:R-:W-:Y:S05]  /*3f60*/  BSYNC B1 ;  /* 0x0000000000017941 */ /* 0x000fea0003800000 */
.L_x_130:
[----:B------:R-:W-:Y:S01]  /*3f70*/  @!P3 IMAD R71, R71, R90, R15 ;  /* 0x0000005a4747b224 */ /* 0x000fe200078e020f */
[----:B------:R-:W-:Y:S04]  /*3f80*/  BSSY B1, `(.L_x_132) ;  /* 0x0000006000017945 */ /* 0x000fe80003800000 */
[----:B------:R0:W-:Y:S01]  /*3f90*/  @!P3 STG.E.U8 desc[UR38][R6.64+0x59], R71 ;  /* 0x000059470600b986 */ /* 0x0001e2000c101126 */
[----:B------:R-:W-:Y:S05]  /*3fa0*/  @P5 BRA `(.L_x_133) ;  /* 0x00000000000c5947 */ /* 0x000fea0003800000 */
[----:B------:R-:W5:Y:S02]  /*3fb0*/  LDG.E.U8 R99, desc[UR38][R8.64+0x60] ;  /* 0x0000602608637981 */ /* 0x000f64000c1e1100 */
[----:B-----5:R-:W-:-:S05]  /*3fc0*/  PRMT R12, R99, 0x8880, RZ ;  /* 0x00008880630c7816 */ /* 0x020fca00000000ff */
[----:B------:R-:W-:-:S07]  /*3fd0*/  IMAD R15, R12, R91, RZ ;  /* 0x0000005b0c0f7224 */ /* 0x000fce00078e02ff */
.L_x_133:
[----:B------:R-:W-:Y:S05]  /*3fe0*/  BSYNC B1 ;  /* 0x0000000000017941 */ /* 0x000fea0003800000 */
.L_x_132:
[----:B---3--:R-:W-:Y:S01]  /*3ff0*/  @!P5 IMAD R13, R72, R90, R15 ;  /* 0x0000005a480dd224 */ /* 0x008fe200078e020f */
[----:B------:R-:W-:Y:S04]  /*4000*/  BSSY B1, `(.L_x_134) ;  /* 0x0000006000017945 */ /* 0x000fe80003800000 */
[----:B------:R3:W-:Y:S01]  /*4010*/  @!P5 STG.E.U8 desc[UR38][R4.64+0x60], R13 ;  /* 0x0000600d0400d986 */ /* 0x0007e2000c101126 */
[----:B------:R-:W-:Y:S05]  /*4020*/  @P2 BRA `(.L_x_135) ;  /* 0x00000000000c2947 */ /* 0x000fea0003800000 */
[----:B------:R-:W5:Y:S02]  /*4030*/  LDG.E.U8 R99, desc[UR38][R8.64+0x61] ;  /* 0x0000612608637981 */ /* 0x000f64000c1e1100 */
[----:B-----5:R-:W-:-:S05]  /*4040*/  PRMT R12, R99, 0x8880, RZ ;  /* 0x00008880630c7816 */ /* 0x020fca00000000ff */
[----:B------:R-:W-:-:S07]  /*4050*/  IMAD R15, R12, R91, RZ ;  /* 0x0000005b0c0f7224 */ /* 0x000fce00078e02ff */
.L_x_135:
[----:B------:R-:W-:Y:S05]  /*4060*/  BSYNC B1 ;  /* 0x0000000000017941 */ /* 0x000fea0003800000 */
.L_x_134:
        /* <DEDUP_REMOVED lines=11> */
.L_x_137:
[----:B------:R-:W-:Y:S05]  /*4120*/  BSYNC B1 ;  /* 0x0000000000017941 */ /* 0x000fea0003800000 */
.L_x_136:
[----:B---3--:R-:W-:Y:S01]  /*4130*/  @!P4 IMAD R13, R74, R90, R15 ;  /* 0x0000005a4a0dc224 */ /* 0x008fe200078e020f */
[----:B------:R-:W-:Y:S04]  /*4140*/  BSSY B1, `(.L_x_138) ;  /* 0x0000006000017945 */ /* 0x000fe80003800000 */
[----:B------:R3:W-:Y:S01]  /*4150*/  @!P4 STG.E.U8 desc[UR38][R6.64+0x60], R13 ;  /* 0x0000600d0600c986 */ /* 0x0007e2000c101126 */
[----:B------:R-:W-:Y:S05]  /*4160*/  @P3 BRA `(.L_x_139) ;  /* 0x00000000000c3947 */ /* 0x000fea0003800000 */
[----:B------:R-:W5:Y:S02]  /*4170*/  LDG.E.U8 R99, desc[UR38][R10.64+0x61] ;  /* 0x000061260a637981 */ /* 0x000f64000c1e1100 */
[----:B-----5:R-:W-:-:S05]  /*4180*/  PRMT R12, R99, 0x8880, RZ ;  /* 0x00008880630c7816 */ /* 0x020fca00000000ff */
[----:B------:R-:W-:-:S07]  /*4190*/  IMAD R15, R12, R91, RZ ;  /* 0x0000005b0c0f7224 */ /* 0x000fce00078e02ff */
.L_x_139:
[----:B------:R-:W-:Y:S05]  /*41a0*/  BSYNC B1 ;  /* 0x0000000000017941 */ /* 0x000fea0003800000 */
.L_x_138:
[----:B------:R-:W-:Y:S01]  /*41b0*/  @!P3 IMAD R75, R75, R90, R15 ;  /* 0x0000005a4b4bb224 */ /* 0x000fe200078e020f */
[----:B------:R-:W-:Y:S04]  /*41c0*/  BSSY B1, `(.L_x_140) ;  /* 0x0000006000017945 */ /* 0x000fe80003800000 */
[----:B------:R0:W-:Y:S01]  /*41d0*/  @!P3 STG.E.U8 desc[UR38][R6.64+0x61], R75 ;  /* 0x0000614b0600b986 */ /* 0x0001e2000c101126 */
[----:B------:R-:W-:Y:S05]  /*41e0*/  @P5 BRA `(.L_x_141) ;  /* 0x00000000000c5947 */ /* 0x000fea0003800000 */
[----:B------:R-:W5:Y:S02]  /*41f0*/  LDG.E.U8 R99, desc[UR38][R8.64+0x68] ;  /* 0x0000682608637981 */ /* 0x000f64000c1e1100 */
[----:B-----5:R-:W-:-:S05]  /*4200*/  PRMT R12, R99, 0x8880, RZ ;  /* 0x00008880630c7816 */ /* 0x020fca00000000ff */
[----:B------:R-:W-:-:S07]  /*4210*/  IMAD R15, R12, R91, RZ ;  /* 0x0000005b0c0f7224 */ /* 0x000fce00078e02ff */
.L_x_141:
[----:B------:R-:W-:Y:S05]  /*4220*/  BSYNC B1 ;  /* 0x0000000000017941 */ /* 0x000fea0003800000 */
.L_x_140:
[----:B---3--:R-:W-:Y:S01]  /*4230*/  @!P5 IMAD R13, R76, R90, R15 ;  /* 0x0000005a4c0dd224 */ /* 0x008fe200078e020f */
[----:B------:R-:W-:Y:S04]  /*4240*/  BSSY B1, `(.L_x_142) ;  /* 0x0000006000017945 */ /* 0x000fe80003800000 */
[----:B------:R3:W-:Y:S01]  /*4250*/  @!P5 STG.E.U8 desc[UR38][R4.64+0x68], R13 ;  /* 0x0000680d0400d986 */ /* 0x0007e2000c101126 */
[----:B------:R-:W-:Y:S05]  /*4260*/  @P2 BRA `(.L_x_143) ;  /* 0x00000000000c2947 */ /* 0x000fea0003800000 */
[----:B------:R-:W5:Y:S02]  /*4270*/  LDG.E.U8 R99, desc[UR38][R8.64+0x69] ;  /* 0x0000692608637981 */ /* 0x000f64000c1e1100 */
[----:B-----5:R-:W-:-:S05]  /*4280*/  PRMT R12, R99, 0x8880, RZ ;  /* 0x00008880630c7816 */ /* 0x020fca00000000ff */
[----:B------:R-:W-:-:S07]  /*4290*/  IMAD R15, R12, R91, RZ ;  /* 0x0000005b0c0f7224 */ /* 0x000fce00078e02ff */
.L_x_143:
[----:B------:R-:W-:Y:S05]  /*42a0*/  BSYNC B1 ;  /* 0x0000000000017941 */ /* 0x000fea0003800000 */
.L_x_142:
        /* <DEDUP_REMOVED lines=11> */
.L_x_145:
[----:B------:R-:W-:Y:S05]  /*4360*/  BSYNC B1 ;  /* 0x0000000000017941 */ /* 0x000fea0003800000 */
.L_x_144:
[----:B---3--:R-:W-:Y:S01]  /*4370*/  @!P4 IMAD R13, R78, R90, R15 ;  /* 0x0000005a4e0dc224 */ /* 0x008fe200078e020f */
[----:B------:R-:W-:Y:S04]  /*4380*/  BSSY B1, `(.L_x_146) ;  /* 0x0000006000017945 */ /* 0x000fe80003800000 */
[----:B------:R3:W-:Y:S01]  /*4390*/  @!P4 STG.E.U8 desc[UR38][R6.64+0x68], R13 ;  /* 0x0000680d0600c986 */ /* 0x0007e2000c101126 */
[----:B------:R-:W-:Y:S05]  /*43a0*/  @P3 BRA `(.L_x_147) ;  /* 0x00000000000c3947 */ /* 0x000fea0003800000 */
[----:B------:R-:W5:Y:S02]  /*43b0*/  LDG.E.U8 R99, desc[UR38][R10.64+0x69] ;  /* 0x000069260a637981 */ /* 0x000f64000c1e1100 */
[----:B-----5:R-:W-:-:S05]  /*43c0*/  PRMT R12, R99, 0x8880, RZ ;  /* 0x00008880630c7816 */ /* 0x020fca00000000ff */
[----:B------:R-:W-:-:S07]  /*43d0*/  IMAD R15, R12, R91, RZ ;  /* 0x0000005b0c0f7224 */ /* 0x000fce00078e02ff */
.L_x_147:
[----:B------:R-:W-:Y:S05]  /*43e0*/  BSYNC B1 ;  /* 0x0000000000017941 */ /* 0x000fea0003800000 */
.L_x_146:
[----:B------:R-:W-:Y:S01]  /*43f0*/  @!P3 IMAD R79, R79, R90, R15 ;  /* 0x0000005a4f4fb224 */ /* 0x000fe200078e020f */
[----:B------:R-:W-:Y:S04]  /*4400*/  BSSY B1, `(.L_x_148) ;  /* 0x0000006000017945 */ /* 0x000fe80003800000 */
[----:B------:R0:W-:Y:S01]  /*4410*/  @!P3 STG.E.U8 desc[UR38][R6.64+0x69], R79 ;  /* 0x0000694f0600b986 */ /* 0x0001e2000c101126 */
[----:B------:R-:W-:Y:S05]  /*4420*/  @P5 BRA `(.L_x_149) ;  /* 0x00000000000c5947 */ /* 0x000fea0003800000 */
[----:B------:R-:W5:Y:S02]  /*4430*/  LDG.E.U8 R99, desc[UR38][R8.64+0x70] ;  /* 0x0000702608637981 */ /* 0x000f64000c1e1100 */
[----:B-----5:R-:W-:-:S05]  /*4440*/  PRMT R12, R99, 0x8880, RZ ;  /* 0x00008880630c7816 */ /* 0x020fca00000000ff */
[----:B------:R-:W-:-:S07]  /*4450*/  IMAD R15, R12, R91, RZ ;  /* 0x0000005b0c0f7224 */ /* 0x000fce00078e02ff */
.L_x_149:
[----:B------:R-:W-:Y:S05]  /*4460*/  BSYNC B1 ;  /* 0x0000000000017941 */ /* 0x000fea0003800000 */
.L_x_148:
[----:B---3--:R-:W-:Y:S01]  /*4470*/  @!P5 IMAD R13, R80, R90, R15 ;  /* 0x0000005a500dd224 */ /* 0x008fe200078e020f */
[----:B------:R-:W-:Y:S04]  /*4480*/  BSSY B1, `(.L_x_150) ;  /* 0x0000006000017945 */ /* 0x000fe80003800000 */
[----:B------:R3:W-:Y:S01]  /*4490*/  @!P5 STG.E.U8 desc[UR38][R4.64+0x70], R13 ;  /* 0x0000700d0400d986 */ /* 0x0007e2000c101126 */
[----:B------:R-:W-:Y:S05]  /*44a0*/  @P2 BRA `(.L_x_151) ;  /* 0x00000000000c2947 */ /* 0x000fea0003800000 */
[----:B------:R-:W5:Y:S02]  /*44b0*/  LDG.E.U8 R99, desc[UR38][R8.64+0x71] ;  /* 0x0000712608637981 */ /* 0x000f64000c1e1100 */
[----:B-----5:R-:W-:-:S05]  /*44c0*/  PRMT R12, R99, 0x8880, RZ ;  /* 0x00008880630c7816 */ /* 0x020fca00000000ff */
[----:B------:R-:W-:-:S07]  /*44d0*/  IMAD R15, R12, R91, RZ ;  /* 0x0000005b0c0f7224 */ /* 0x000fce00078e02ff */
.L_x_151:
[----:B------:R-:W-:Y:S05]  /*44e0*/  BSYNC B1 ;  /* 0x0000000000017941 */ /* 0x000fea0003800000 */
.L_x_150:
[----:B------:R-:W-:Y:S01]  /*44f0*/  ISETP.LT.OR P4, PT, R3, 0x71, !P0 ;  /* 0x000000710300780c */ /* 0x000fe20004781670 */
[----:B------:R-:W-:Y:S01]  /*4500*/  @!P2 IMAD R81, R81, R90, R15 ;  /* 0x0000005a5151a224 */ /* 0x000fe200078e020f */
[----:B------:R-:W-:Y:S01]  /*4510*/  BSSY B1, `(.L_x_152) ;  /* 0x000000a000017945 */ /* 0x000fe20003800000 */
[C---:B------:R-:W-:Y:S02]  /*4520*/  ISETP.LT.OR P3, PT, R3.reuse, 0x72, !P0 ;  /* 0x000000720300780c */ /* 0x040fe40004761670 */
[C---:B------:R-:W-:Y:S01]  /*4530*/  ISETP.LT.OR P5, PT, R3.reuse, 0x79, !P0 ;  /* 0x000000790300780c */ /* 0x040fe200047a1670 */
[----:B------:R0:W-:Y:S01]  /*4540*/  @!P2 STG.E.U8 desc[UR38][R4.64+0x71], R81 ;  /* 0x000071510400a986 */ /* 0x0001e2000c101126 */
[C---:B------:R-:W-:Y:S02]  /*4550*/  ISETP.LT.OR P2, PT, R3.reuse, 0x79, !P1 ;  /* 0x000000790300780c */ /* 0x040fe40004f41670 */
[----:B------:R-:W-:-:S04]  /*4560*/  ISETP.LT.OR P1, PT, R3, 0x7a, !P1 ;  /* 0x0000007a0300780c */ /* 0x000fc80004f21670 */
[----:B------:R-:W-:Y:S09]  /*4570*/  @P4 BRA `(.L_x_153) ;  /* 0x00000000000c4947 */ /* 0x000ff20003800000 */
[----:B------:R-:W5:Y:S02]  /*4580*/  LDG.E.U8 R99, desc[UR38][R10.64+0x70] ;  /* 0x000070260a637981 */ /* 0x000f64000c1e1100 */
[----:B-----5:R-:W-:-:S05]  /*4590*/  PRMT R12, R99, 0x8880, RZ ;  /* 0x00008880630c7816 */ /* 0x020fca00000000ff */
[----:B------:R-:W-:-:S07]  /*45a0*/  IMAD R15, R12, R91, RZ ;  /* 0x0000005b0c0f7224 */ /* 0x000fce00078e02ff */
.L_x_153:
[----:B------:R-:W-:Y:S05]  /*45b0*/  BSYNC B1 ;  /* 0x0000000000017941 */ /* 0x000fea0003800000 */
.L_x_152:
[----:B---3--:R-:W-:Y:S01]  /*45c0*/  @!P4 IMAD R13, R82, R90, R15 ;  /* 0x0000005a520dc224 */ /* 0x008fe200078e020f */
[----:B------:R-:W-:Y:S04]  /*45d0*/  BSSY B1, `(.L_x_154) ;  /* 0x0000006000017945 */ /* 0x000fe80003800000 */
[----:B------:R3:W-:Y:S01]  /*45e0*/  @!P4 STG.E.U8 desc[UR38][R6.64+0x70], R13 ;  /* 0x0000700d0600c986 */ /* 0x0007e2000c101126 */
[----:B------:R-:W-:Y:S05]  /*45f0*/  @P3 BRA `(.L_x_155) ;  /* 0x00000000000c3947 */ /* 0x000fea0003800000 */
[----:B------:R-:W5:Y:S02]  /*4600*/  LDG.E.U8 R99, desc[UR38][R10.64+0x71] ;  /* 0x000071260a637981 */ /* 0x000f64000c1e1100 */
[----:B-----5:R-:W-:-:S05]  /*4610*/  PRMT R12, R99, 0x8880, RZ ;  /* 0x00008880630c7816 */ /* 0x020fca00000000ff */
[----:B------:R-:W-:-:S07]  /*4620*/  IMAD R15, R12, R91, RZ ;  /* 0x0000005b0c0f7224 */ /* 0x000fce00078e02ff */
.L_x_155:
[----:B------:R-:W-:Y:S05]  /*4630*/  BSYNC B1 ;  /* 0x0000000000017941 */ /* 0x000fea0003800000 */
.L_x_154:
[----:B------:R-:W-:Y:S01]  /*4640*/  @!P3 IMAD R83, R83, R90, R15 ;  /* 0x0000005a5353b224 */ /* 0x000fe200078e020f */
[----:B------:R-:W-:Y:S04]  /*4650*/  BSSY B1, `(.L_x_156) ;  /* 0x0000006000017945 */ /* 0x000fe80003800000 */
[----:B------:R0:W-:Y:S01]  /*4660*/  @!P3 STG.E.U8 desc[UR38][R6.64+0x71], R83 ;  /* 0x000071530600b986 */ /* 0x0001e2000c101126 */
[----:B------:R-:W-:Y:S05]  /*4670*/  @P2 BRA `(.L_x_157) ;  /* 0x00000000000c2947 */ /* 0x000fea0003800000 */
[----:B------:R-:W5:Y:S02]  /*4680*/  LDG.E.U8 R99, desc[UR38][R8.64+0x78] ;  /* 0x0000782608637981 */ /* 0x000f64000c1e1100 */
[----:B-----5:R-:W-:-:S05]  /*4690*/  PRMT R12, R99, 0x8880, RZ ;  /* 0x00008880630c7816 */ /* 0x020fca00000000ff */
[----:B------:R-:W-:-:S07]  /*46a0*/  IMAD R15, R12, R91, RZ ;  /* 0x0000005b0c0f7224 */ /* 0x000fce00078e02ff */
.L_x_157:
[----:B------:R-:W-:Y:S05]  /*46b0*/  BSYNC B1 ;  /* 0x0000000000017941 */ /* 0x000fea0003800000 */
.L_x_156:
[----:B---3--:R-:W-:Y:S01]  /*46c0*/  @!P2 IMAD R13, R84, R90, R15 ;  /* 0x0000005a540da224 */ /* 0x008fe200078e020f */
[----:B------:R-:W-:Y:S04]  /*46d0*/  BSSY B1, `(.L_x_158) ;  /* 0x0000006000017945 */ /* 0x000fe80003800000 */
[----:B------:R3:W-:Y:S01]  /*46e0*/  @!P2 STG.E.U8 desc[UR38][R4.64+0x78], R13 ;  /* 0x0000780d0400a986 */ /* 0x0007e2000c101126 */
[----:B------:R-:W-:Y:S05]  /*46f0*/  @P1 BRA `(.L_x_159) ;  /* 0x00000000000c1947 */ /* 0x000fea0003800000 */
[----:B------:R-:W5:Y:S02]  /*4700*/  LDG.E.U8 R99, desc[UR38][R8.64+0x79] ;  /* 0x0000792608637981 */ /* 0x000f64000c1e1100 */
[----:B-----5:R-:W-:-:S05]  /*4710*/  PRMT R12, R99, 0x8880, RZ ;  /* 0x00008880630c7816 */ /* 0x020fca00000000ff */
[----:B------:R-:W-:-:S07]  /*4720*/  IMAD R15, R12, R91, RZ ;  /* 0x0000005b0c0f7224 */ /* 0x000fce00078e02ff */
.L_x_159:
[----:B------:R-:W-:Y:S05]  /*4730*/  BSYNC B1 ;  /* 0x0000000000017941 */ /* 0x000fea0003800000 */
.L_x_158:
[----:B------:R-:W-:Y:S01]  /*4740*/  @!P1 IMAD R85, R85, R90, R15 ;  /* 0x0000005a55559224 */ /* 0x000fe200078e020f */
[----:B------:R-:W-:Y:S04]  /*4750*/  BSSY B1, `(.L_x_160) ;  /* 0x0000006000017945 */ /* 0x000fe80003800000 */
[----:B------:R0:W-:Y:S01]  /*4760*/  @!P1 STG.E.U8 desc[UR38][R4.64+0x79], R85 ;  /* 0x0000795504009986 */ /* 0x0001e2000c101126 */
[----:B------:R-:W-:Y:S05]  /*4770*/  @P5 BRA `(.L_x_161) ;  /* 0x00000000000c5947 */ /* 0x000fea0003800000 */
[----:B------:R-:W0:Y:S02]  /*4780*/  LDG.E.U8 R99, desc[UR38][R10.64+0x78] ;  /* 0x000078260a637981 */ /* 0x000e24000c1e1100 */
[----:B0123--:R-:W-:-:S05]  /*4790*/  PRMT R4, R99, 0x8880, RZ ;  /* 0x0000888063047816 */ /* 0x00ffca00000000ff */
[----:B------:R-:W-:-:S07]  /*47a0*/  IMAD R15, R4, R91, RZ ;  /* 0x0000005b040f7224 */ /* 0x000fce00078e02ff */
.L_x_161:
[----:B------:R-:W-:Y:S05]  /*47b0*/  BSYNC B1 ;  /* 0x0000000000017941 */ /* 0x000fea0003800000 */
.L_x_160:
[----:B0123--:R-:W-:Y:S01]  /*47c0*/  @!P5 IMAD R5, R86, R90, R15 ;  /* 0x0000005a5605d224 */ /* 0x00ffe200078e020f */
[----:B------:R-:W-:Y:S01]  /*47d0*/  ISETP.LT.OR P0, PT, R3, 0x7a, !P0 ;  /* 0x0000007a0300780c */ /* 0x000fe20004701670 */
[----:B------:R-:W-:Y:S03]  /*47e0*/  BSSY B1, `(.L_x_162) ;  /* 0x0000006000017945 */ /* 0x000fe60003800000 */
[----:B------:R0:W-:Y:S09]  /*47f0*/  @!P5 STG.E.U8 desc[UR38][R6.64+0x78], R5 ;  /* 0x000078050600d986 */ /* 0x0001f2000c101126 */
[----:B------:R-:W-:Y:S05]  /*4800*/  @P0 BRA `(.L_x_163) ;  /* 0x00000000000c0947 */ /* 0x000fea0003800000 */
[----:B------:R-:W2:Y:S02]  /*4810*/  LDG.E.U8 R99, desc[UR38][R10.64+0x79] ;  /* 0x000079260a637981 */ /* 0x000ea4000c1e1100 */
[----:B--2---:R-:W-:-:S05]  /*4820*/  PRMT R4, R99, 0x8880, RZ ;  /* 0x0000888063047816 */ /* 0x004fca00000000ff */
[----:B------:R-:W-:-:S07]  /*4830*/  IMAD R15, R4, R91, RZ ;  /* 0x0000005b040f7224 */ /* 0x000fce00078e02ff */
.L_x_163:
[----:B------:R-:W-:Y:S05]  /*4840*/  BSYNC B1 ;  /* 0x0000000000017941 */ /* 0x000fea0003800000 */
.L_x_162:
[----:B------:R-:W-:Y:S01]  /*4850*/  IMAD R15, R87, R90, R15 ;  /* 0x0000005a570f7224 */ /* 0x000fe200078e020f */
[----:B------:R-:W-:Y:S06]  /*4860*/  @P0 BRA `(.L_x_164) ;  /* 0x0000000c00100947 */ /* 0x000fec0003800000 */
[----:B------:R1:W-:Y:S01]  /*4870*/  STG.E.U8 desc[UR38][R6.64+0x79], R15 ;  /* 0x0000790f06007986 */ /* 0x0003e2000c101126 */
[----:B------:R-:W-:Y:S05]  /*4880*/  BRA `(.L_x_164) ;  /* 0x0000000c00087947 */ /* 0x000fea0003800000 */
.L_x_35:
[C---:B------:R-:W-:Y:S02]  /*4890*/  ISETP.GE.AND P1, PT, R101.reuse, 0x1, PT ;  /* 0x000000016500780c */ /* 0x040fe40003f26270 */
[----:B------:R-:W-:Y:S02]  /*48a0*/  ISETP.GE.AND P0, PT, R101, 0x9, PT ;  /* 0x000000096500780c */ /* 0x000fe40003f06270 */
[C---:B------:R-:W-:Y:S02]  /*48b0*/  ISETP.LT.OR P4, PT, R3.reuse, 0x1, !P1 ;  /* 0x000000010300780c */ /* 0x040fe40004f81670 */
[C---:B------:R-:W-:Y:S02]  /*48c0*/  ISETP.LT.OR P3, PT, R3.reuse, 0x2, !P1 ;  /* 0x000000020300780c */ /* 0x040fe40004f61670 */
[C---:B------:R-:W-:Y:S02]  /*48d0*/  ISETP.LT.OR P2, PT, R3.reuse, 0x1, !P0 ;  /* 0x000000010300780c */ /* 0x040fe40004741670 */
[----:B------:R-:W-:-:S07]  /*48e0*/  ISETP.LT.OR P5, PT, R3, 0x2, !P0 ;  /* 0x000000020300780c */ /* 0x000fce00047a1670 */
[-C--:B------:R-:W-:Y:S02]  /*48f0*/  @!P4 IMAD R9, R24, R90.reuse, RZ ;  /* 0x0000005a1809c224 */ /* 0x080fe400078e02ff */
[-C--:B------:R-:W-:Y:S02]  /*4900*/  @!P3 IMAD R25, R25, R90.reuse, RZ ;  /* 0x0000005a1919b224 */ /* 0x080fe400078e02ff */
[-C--:B------:R-:W-:Y:S01]  /*4910*/  @!P2 IMAD R11, R26, R90.reuse, RZ ;  /* 0x0000005a1a0ba224 */ /* 0x080fe200078e02ff */
[----:B------:R0:W-:Y:S01]  /*4920*/  @!P4 STG.E.U8 desc[UR38][R4.64], R9 ;  /* 0x000000090400c986 */ /* 0x0001e2000c101126 */
[----:B------:R-:W-:Y:S01]  /*4930*/  ISETP.LT.OR P4, PT, R3, 0x9, !P1 ;  /* 0x000000090300780c */ /* 0x000fe20004f81670 */
[----:B------:R-:W-:Y:S02]  /*4940*/  @!P5 IMAD R27, R27, R90, RZ ;  /* 0x0000005a1b1bd224 */ /* 0x000fe400078e02ff */
[----:B------:R-:W-:Y:S01]  /*4950*/  @!P3 STG.E.U8 desc[UR38][R4.64+0x1], R25 ;  /* 0x000001190400b986 */ /* 0x000fe2000c101126 */
[----:B------:R-:W-:-:S03]  /*4960*/  ISETP.LT.OR P3, PT, R3, 0xa, !P1 ;  /* 0x0000000a0300780c */ /* 0x000fc60004f61670 */
[----:B------:R1:W-:Y:S01]  /*4970*/  @!P2 STG.E.U8 desc[UR38][R6.64], R11 ;  /* 0x0000000b0600a986 */ /* 0x0003e2000c101126 */
[----:B------:R-:W-:-:S03]  /*4980*/  ISETP.LT.OR P2, PT, R3, 0x9, !P0 ;  /* 0x000000090300780c */ /* 0x000fc60004741670 */
[----:B------:R-:W-:Y:S01]  /*4990*/  @!P5 STG.E.U8 desc[UR38][R6.64+0x1], R27 ;  /* 0x0000011b0600d986 */ /* 0x000fe2000c101126 */
[----:B------:R-:W-:Y:S01]  /*49a0*/  ISETP.LT.OR P5, PT, R3, 0xa, !P0 ;  /* 0x0000000a0300780c */ /* 0x000fe200047a1670 */
[----:B------:R-:W-:-:S04]  /*49b0*/  @!P4 IMAD R13, R28, R90, RZ ;  /* 0x0000005a1c0dc224 */ /* 0x000fc800078e02ff */
[-C--:B------:R-:W-:Y:S01]  /*49c0*/  @!P3 IMAD R29, R29, R90.reuse, RZ ;  /* 0x0000005a1d1db224 */ /* 0x080fe200078e02ff */
[----:B------:R-:W-:Y:S01]  /*49d0*/  @!P4 STG.E.U8 desc[UR38][R4.64+0x8], R13 ;  /* 0x0000080d0400c986 */ /* 0x000fe2000c101126 */
[C---:B------:R-:W-:Y:S02]  /*49e0*/  ISETP.LT.OR P4, PT, R3.reuse, 0x11, !P1 ;  /* 0x000000110300780c */ /* 0x040fe40004f81670 */
[-C--:B0-----:R-:W-:Y:S01]  /*49f0*/  @!P2 IMAD R9, R30, R90.reuse, RZ ;  /* 0x0000005a1e09a224 */ /* 0x081fe200078e02ff */
[----:B------:R-:W-:Y:S01]  /*4a00*/  @!P3 STG.E.U8 desc[UR38][R4.64+0x9], R29 ;  /* 0x0000091d0400b986 */ /* 0x000fe2000c101126 */
[----:B------:R-:W-:Y:S02]  /*4a10*/  ISETP.LT.OR P3, PT, R3, 0x12, !P1 ;  /* 0x000000120300780c */ /* 0x000fe40004f61670 */
[----:B------:R-:W-:Y:S01]  /*4a20*/  @!P5 IMAD R31, R31, R90, RZ ;  /* 0x0000005a1f1fd224 */ /* 0x000fe200078e02ff */
[----:B------:R0:W-:Y:S01]  /*4a30*/  @!P2 STG.E.U8 desc[UR38][R6.64+0x8], R9 ;  /* 0x000008090600a986 */ /* 0x0001e2000c101126 */
[----:B------:R-:W-:-:S03]  /*4a40*/  ISETP.LT.OR P2, PT, R3, 0x11, !P0 ;  /* 0x000000110300780c */ /* 0x000fc60004741670 */
[----:B------:R-:W-:Y:S01]  /*4a50*/  @!P5 STG.E.U8 desc[UR38][R6.64+0x9], R31 ;  /* 0x0000091f0600d986 */ /* 0x000fe2000c101126 */
[----:B------:R-:W-:Y:S01]  /*4a60*/  ISETP.LT.OR P5, PT, R3, 0x12, !P0 ;  /* 0x000000120300780c */ /* 0x000fe200047a1670 */
[----:B-1----:R-:W-:-:S04]  /*4a70*/  @!P4 IMAD R11, R32, R90, RZ ;  /* 0x0000005a200bc224 */ /* 0x002fc800078e02ff */
        /* <DEDUP_REMOVED lines=109> */
[----:B------:R1:W-:Y:S01]  /*5150*/  @!P4 STG.E.U8 desc[UR38][R4.64+0x58], R13 ;  /* 0x0000580d0400c986 */ /* 0x0003e2000c101126 */
        /* <DEDUP_REMOVED lines=13> */
[-C--:B-1----:R-:W-:Y:S01]  /*5230*/  @!P2 IMAD R13, R74, R90.reuse, RZ ;  /* 0x0000005a4a0da224 */ /* 0x082fe200078e02ff */
[----:B------:R-:W-:Y:S01]  /*5240*/  @!P3 STG.E.U8 desc[UR38][R4.64+0x61], R73 ;  /* 0x000061490400b986 */ /* 0x000fe2000c101126 */
[----:B------:R-:W-:Y:S02]  /*5250*/  ISETP.LT.OR P3, PT, R3, 0x6a, !P1 ;  /* 0x0000006a0300780c */ /* 0x000fe40004f61670 */
[----:B------:R-:W-:Y:S01]  /*5260*/  @!P5 IMAD R75, R75, R90, RZ ;  /* 0x0000005a4b4bd224 */ /* 0x000fe200078e02ff */
[----:B------:R1:W-:Y:S01]  /*5270*/  @!P2 STG.E.U8 desc[UR38][R6.64+0x60], R13 ;  /* 0x0000600d0600a986 */ /* 0x0003e2000c101126 */
[----:B------:R-:W-:-:S03]  /*5280*/  ISETP.LT.OR P2, PT, R3, 0x69, !P0 ;  /* 0x000000690300780c */ /* 0x000fc60004741670 */
[----:B------:R-:W-:Y:S01]  /*5290*/  @!P5 STG.E.U8 desc[UR38][R6.64+0x61], R75 ;  /* 0x0000614b0600d986 */ /* 0x000fe2000c101126 */
[----:B------:R-:W-:Y:S01]  /*52a0*/  ISETP.LT.OR P5, PT, R3, 0x6a, !P0 ;  /* 0x0000006a0300780c */ /* 0x000fe200047a1670 */
[----:B0-----:R-:W-:-:S04]  /*52b0*/  @!P4 IMAD R9, R76, R90, RZ ;  /* 0x0000005a4c09c224 */ /* 0x001fc800078e02ff */
[-C--:B------:R-:W-:Y:S01]  /*52c0*/  @!P3 IMAD R77, R77, R90.reuse, RZ ;  /* 0x0000005a4d4db224 */ /* 0x080fe200078e02ff */
[----:B------:R-:W-:Y:S01]  /*52d0*/  @!P4 STG.E.U8 desc[UR38][R4.64+0x68], R9 ;  /* 0x000068090400c986 */ /* 0x000fe2000c101126 */
[C---:B------:R-:W-:Y:S02]  /*52e0*/  ISETP.LT.OR P4, PT, R3.reuse, 0x72, !P1 ;  /* 0x000000720300780c */ /* 0x040fe40004f81670 */
[-C--:B--2---:R-:W-:Y:S01]  /*52f0*/  @!P2 IMAD R11, R78, R90.reuse, RZ ;  /* 0x0000005a4e0ba224 */ /* 0x084fe200078e02ff */
[----:B------:R-:W-:Y:S01]  /*5300*/  @!P3 STG.E.U8 desc[UR38][R4.64+0x69], R77 ;  /* 0x0000694d0400b986 */ /* 0x000fe2000c101126 */
[----:B------:R-:W-:Y:S02]  /*5310*/  ISETP.LT.OR P3, PT, R3, 0x71, !P1 ;  /* 0x000000710300780c */ /* 0x000fe40004f61670 */
[----:B------:R-:W-:Y:S01]  /*5320*/  @!P5 IMAD R79, R79, R90, RZ ;  /* 0x0000005a4f4fd224 */ /* 0x000fe200078e02ff */
[----:B------:R0:W-:Y:S01]  /*5330*/  @!P2 STG.E.U8 desc[UR38][R6.64+0x68], R11 ;  /* 0x0000680b0600a986 */ /* 0x0001e2000c101126 */
[----:B------:R-:W-:-:S03]  /*5340*/  ISETP.LT.OR P2, PT, R3, 0x71, !P0 ;  /* 0x000000710300780c */ /* 0x000fc60004741670 */
[----:B------:R2:W-:Y:S01]  /*5350*/  @!P5 STG.E.U8 desc[UR38][R6.64+0x69], R79 ;  /* 0x0000694f0600d986 */ /* 0x0005e2000c101126 */
[----:B------:R-:W-:Y:S01]  /*5360*/  ISETP.LT.OR P5, PT, R3, 0x79, !P0 ;  /* 0x000000790300780c */ /* 0x000fe200047a1670 */
[----:B------:R-:W-:-:S04]  /*5370*/  @!P4 IMAD R81, R81, R90, RZ ;  /* 0x0000005a5151c224 */ /* 0x000fc800078e02ff */
[-C--:B-1----:R-:W-:Y:S01]  /*5380*/  @!P3 IMAD R13, R80, R90.reuse, RZ ;  /* 0x0000005a500db224 */ /* 0x082fe200078e02ff */
[----:B------:R2:W-:Y:S01]  /*5390*/  @!P4 STG.E.U8 desc[UR38][R4.64+0x71], R81 ;  /* 0x000071510400c986 */ /* 0x0005e2000c101126 */
[C---:B------:R-:W-:Y:S02]  /*53a0*/  ISETP.LT.OR P4, PT, R3.reuse, 0x72, !P0 ;  /* 0x000000720300780c */ /* 0x040fe40004781670 */
[C---:B------:R-:W-:Y:S01]  /*53b0*/  ISETP.LT.OR P0, PT, R3.reuse, 0x7a, !P0 ;  /* 0x0000007a0300780c */ /* 0x040fe20004701670 */
[----:B------:R2:W-:Y:S01]  /*53c0*/  @!P3 STG.E.U8 desc[UR38][R4.64+0x70], R13 ;  /* 0x0000700d0400b986 */ /* 0x0005e2000c101126 */
[C---:B------:R-:W-:Y:S02]  /*53d0*/  ISETP.LT.OR P3, PT, R3.reuse, 0x79, !P1 ;  /* 0x000000790300780c */ /* 0x040fe40004f61670 */
[----:B------:R-:W-:Y:S01]  /*53e0*/  ISETP.LT.OR P1, PT, R3, 0x7a, !P1 ;  /* 0x0000007a0300780c */ /* 0x000fe20004f21670 */
[-C--:B------:R-:W-:Y:S02]  /*53f0*/  @!P2 IMAD R3, R82, R90.reuse, RZ ;  /* 0x0000005a5203a224 */ /* 0x080fe400078e02ff */
[----:B0-----:R-:W-:-:S03]  /*5400*/  @!P5 IMAD R11, R86, R90, RZ ;  /* 0x0000005a560bd224 */ /* 0x001fc600078e02ff */
[----:B------:R2:W-:Y:S01]  /*5410*/  @!P2 STG.E.U8 desc[UR38][R6.64+0x70], R3 ;  /* 0x000070030600a986 */ /* 0x0005e2000c101126 */
[-C--:B------:R-:W-:Y:S02]  /*5420*/  @!P4 IMAD R83, R83, R90.reuse, RZ ;  /* 0x0000005a5353c224 */ /* 0x080fe400078e02ff */
[-C--:B------:R-:W-:Y:S02]  /*5430*/  @!P0 IMAD R87, R87, R90.reuse, RZ ;  /* 0x0000005a57578224 */ /* 0x080fe400078e02ff */
[-C--:B------:R-:W-:Y:S01]  /*5440*/  @!P3 IMAD R9, R84, R90.reuse, RZ ;  /* 0x0000005a5409b224 */ /* 0x080fe200078e02ff */
[----:B------:R2:W-:Y:S01]  /*5450*/  @!P4 STG.E.U8 desc[UR38][R6.64+0x71], R83 ;  /* 0x000071530600c986 */ /* 0x0005e2000c101126 */
[----:B------:R-:W-:-:S03]  /*5460*/  @!P1 IMAD R85, R85, R90, RZ ;  /* 0x0000005a55559224 */ /* 0x000fc600078e02ff */
[----:B------:R2:W-:Y:S04]  /*5470*/  @!P3 STG.E.U8 desc[UR38][R4.64+0x78], R9 ;  /* 0x000078090400b986 */ /* 0x0005e8000c101126 */
[----:B------:R2:W-:Y:S04]  /*5480*/  @!P1 STG.E.U8 desc[UR38][R4.64+0x79], R85 ;  /* 0x0000795504009986 */ /* 0x0005e8000c101126 */
[----:B------:R2:W-:Y:S04]  /*5490*/  @!P5 STG.E.U8 desc[UR38][R6.64+0x78], R11 ;  /* 0x0000780b0600d986 */ /* 0x0005e8000c101126 */
[----:B------:R2:W-:Y:S02]  /*54a0*/  @!P0 STG.E.U8 desc[UR38][R6.64+0x79], R87 ;  /* 0x0000795706008986 */ /* 0x0005e4000c101126 */
.L_x_164:
[----:B------:R-:W-:Y:S05]  /*54b0*/  BSYNC B0 ;  /* 0x0000000000007941 */ /* 0x000fea0003800000 */
.L_x_34:
[----:B------:R-:W-:Y:S01]  /*54c0*/  IADD3 R16, P0, R16, UR36, RZ ;  /* 0x0000002410107c10 */ /* 0x000fe2000ff1e0ff */
[----:B------:R-:W-:Y:S01]  /*54d0*/  ULDC.64 UR4, c[0x0][0x650] ;  /* 0x0001940000047ab9 */ /* 0x000fe20000000a00 */
[----:B--2---:R-:W-:Y:S01]  /*54e0*/  PRMT R3, RZ, 0x7610, R3 ;  /* 0x00007610ff037816 */ /* 0x004fe20000000003 */
[----:B------:R-:W-:Y:S01]  /*54f0*/  IMAD.MOV.U32 R100, RZ, RZ, -0x1 ;  /* 0xffffffffff647424 */ /* 0x000fe200078e00ff */
[----:B------:R-:W-:Y:S01]  /*5500*/  IADD3.X R17, R17, UR42, RZ, P0, !PT ;  /* 0x0000002a11117c10 */ /* 0x000fe200087fe4ff */
[----:B------:R-:W-:Y:S01]  /*5510*/  IMAD.MOV.U32 R23, RZ, RZ, -0x1 ;  /* 0xffffffffff177424 */ /* 0x000fe200078e00ff */
[----:B------:R-:W-:-:S04]  /*5520*/  ISETP.GE.U32.AND P0, PT, R16, UR4, PT ;  /* 0x0000000410007c0c */ /* 0x000fc8000bf06070 */
[----:B------:R-:W-:-:S13]  /*5530*/  ISETP.GE.U32.AND.EX P0, PT, R17, UR5, PT, P0 ;  /* 0x0000000511007c0c */ /* 0x000fda000bf06100 */
[----:B------:R-:W-:Y:S05]  /*5540*/  @P0 BRA `(.L_x_165) ;  /* 0x00000004004c0947 */ /* 0x000fea0003800000 */
[----:B------:R-:W2:Y:S01]  /*5550*/  LDC.64 R10, c[0x0][0x628] ;  /* 0x00018a00ff0a7b82 */ /* 0x000ea20000000a00 */
[----:B------:R-:W3:Y:S01]  /*5560*/  S2R R12, SR_CTAID.X ;  /* 0x00000000000c7919 */ /* 0x000ee20000002500 */
[----:B------:R-:W-:Y:S02]  /*5570*/  IMAD.MOV.U32 R8, RZ, RZ, R16 ;  /* 0x000000ffff087224 */ /* 0x000fe400078e0010 */
[----:B------:R-:W-:Y:S01]  /*5580*/  IMAD.MOV.U32 R9, RZ, RZ, R17 ;  /* 0x000000ffff097224 */ /* 0x000fe200078e0011 */
[----:B------:R-:W0:Y:S03]  /*5590*/  S2R R20, SR_CTAID.Y ;  /* 0x0000000000147919 */ /* 0x000e260000002600 */
[----:B------:R-:W0:Y:S08]  /*55a0*/  LDC R0, c[0x0][0x630] ;  /* 0x00018c00ff007b82 */ /* 0x000e300000000800 */
[----:B-1----:R-:W1:Y:S01]  /*55b0*/  LDC.64 R14, c[0x0][0x620] ;  /* 0x00018800ff0e7b82 */ /* 0x002e620000000a00 */
[----:B--2---:R-:W-:-:S04]  /*55c0*/  ISETP.NE.U32.AND P0, PT, R10, RZ, PT ;  /* 0x000000ff0a00720c */ /* 0x004fc80003f05070 */
[----:B------:R-:W-:-:S13]  /*55d0*/  ISETP.NE.AND.EX P0, PT, R11, RZ, PT, P0 ;  /* 0x000000ff0b00720c */ /* 0x000fda0003f05300 */
[----:B01-3--:R-:W-:Y:S05]  /*55e0*/  @!P0 BRA `(.L_x_166) ;  /* 0x0000000000288947 */ /* 0x00bfea0003800000 */
[----:B------:R-:W0:Y:S02]  /*55f0*/  LDC R3, c[0x0][0x634] ;  /* 0x00018d00ff037b82 */ /* 0x000e240000000800 */
[----:B0-----:R-:W-:-:S05]  /*5600*/  IADD3 R3, P0, R16, R3, RZ ;  /* 0x0000000310037210 */ /* 0x001fca0007f1e0ff */
[----:B------:R-:W-:-:S04]  /*5610*/  IMAD.X R13, RZ, RZ, R17, P0 ;  /* 0x000000ffff0d7224 */ /* 0x000fc800000e0611 */
[----:B------:R-:W-:-:S04]  /*5620*/  IMAD.WIDE.U32 R4, R13, R10, RZ ;  /* 0x0000000a0d047225 */ /* 0x000fc800078e00ff */
[----:B----4-:R-:W-:-:S04]  /*5630*/  IMAD.WIDE.U32 R6, P0, R3, R11, R4 ;  /* 0x0000000b03067225 */ /* 0x010fc80007800004 */
[----:B------:R-:W-:-:S04]  /*5640*/  IMAD.WIDE.U32 R4, R3, R10, RZ ;  /* 0x0000000a03047225 */ /* 0x000fc800078e00ff */
[----:B------:R-:W-:Y:S01]  /*5650*/  IMAD.X R9, RZ, RZ, RZ, P0 ;  /* 0x000000ffff097224 */ /* 0x000fe200000e06ff */
[----:B------:R-:W-:Y:S01]  /*5660*/  IADD3 RZ, P0, R5, R6, RZ ;  /* 0x0000000605ff7210 */ /* 0x000fe20007f1e0ff */
[----:B------:R-:W-:-:S04]  /*5670*/  IMAD.MOV.U32 R8, RZ, RZ, R7 ;  /* 0x000000ffff087224 */ /* 0x000fc800078e0007 */
[----:B------:R-:W-:-:S08]  /*5680*/  IMAD.WIDE.U32.X R8, R13, R11, R8, P0 ;  /* 0x0000000b0d087225 */ /* 0x000fd000000e0408 */
.L_x_166:
[-CC-:B------:R-:W-:Y:S01]  /*5690*/  SHF.R.U64 R23, R8, R0.reuse, R9.reuse ;  /* 0x0000000008177219 */ /* 0x180fe20000001209 */
[----:B----4-:R-:W0:Y:S01]  /*56a0*/  LDC.64 R26, c[0x0][0x640] ;  /* 0x00019000ff1a7b82 */ /* 0x010e220000000a00 */
[----:B------:R-:W-:Y:S01]  /*56b0*/  SHF.R.U32.HI R0, RZ, R0, R9 ;  /* 0x00000000ff007219 */ /* 0x000fe20000011609 */
[----:B------:R-:W-:Y:S01]  /*56c0*/  ULDC UR4, c[0x0][0x150] ;  /* 0x0000540000047ab9 */ /* 0x000fe20000000800 */
[----:B------:R-:W-:Y:S02]  /*56d0*/  IADD3 R3, P0, RZ, -R23, RZ ;  /* 0x80000017ff037210 */ /* 0x000fe40007f1e0ff */
[----:B------:R-:W-:-:S03]  /*56e0*/  I2FP.F32.U32 R7, R12 ;  /* 0x0000000c00077245 */ /* 0x000fc60000201000 */
[----:B------:R-:W1:Y:S01]  /*56f0*/  LDC R6, c[0x0][0x618] ;  /* 0x00018600ff067b82 */ /* 0x000e620000000800 */
[----:B------:R-:W-:Y:S02]  /*5700*/  IMAD.X R5, RZ, RZ, ~R0, P0 ;  /* 0x000000ffff057224 */ /* 0x000fe400000e0e00 */
[----:B------:R-:W-:Y:S01]  /*5710*/  FMUL R7, R7, UR4 ;  /* 0x0000000407077c20 */ /* 0x000fe20008400000 */
[----:B------:R-:W-:Y:S01]  /*5720*/  ULDC UR4, c[0x0][0x154] ;  /* 0x0000550000047ab9 */ /* 0x000fe20000000800 */
[-C--:B------:R-:W-:Y:S02]  /*5730*/  IMAD R0, R5, R14.reuse, RZ ;  /* 0x0000000e05007224 */ /* 0x080fe400078e02ff */
[C---:B------:R-:W-:Y:S01]  /*5740*/  IMAD.WIDE.U32 R4, R3.reuse, R14, R16 ;  /* 0x0000000e03047225 */ /* 0x040fe200078e0010 */
[----:B------:R-:W2:Y:S01]  /*5750*/  LDC R11, c[0x0][0x608] ;  /* 0x00018200ff0b7b82 */ /* 0x000ea20000000800 */
[----:B------:R-:W3:Y:S02]  /*5760*/  F2I.U32.TRUNC.NTZ R7, R7 ;  /* 0x0000000700077305 */ /* 0x000ee4000020f000 */
[----:B------:R-:W-:-:S04]  /*5770*/  IMAD R3, R3, R15, R0 ;  /* 0x0000000f03037224 */ /* 0x000fc800078e0200 */
[----:B------:R-:W-:Y:S01]  /*5780*/  IMAD.IADD R3, R5, 0x1, R3 ;  /* 0x0000000105037824 */ /* 0x000fe200078e0203 */
[----:B------:R-:W4:Y:S01]  /*5790*/  LDC R8, c[0x0][0x658] ;  /* 0x00019600ff087b82 */ /* 0x000f220000000800 */
[----:B------:R-:W-:Y:S02]  /*57a0*/  I2FP.F32.U32 R5, R20 ;  /* 0x0000001400057245 */ /* 0x000fe40000201000 */
[----:B0-----:R-:W-:-:S04]  /*57b0*/  ISETP.NE.U32.AND P0, PT, R26, RZ, PT ;  /* 0x000000ff1a00720c */ /* 0x001fc80003f05070 */
[----:B------:R-:W-:Y:S01]  /*57c0*/  ISETP.NE.AND.EX P0, PT, R27, RZ, PT, P0 ;  /* 0x000000ff1b00720c */ /* 0x000fe20003f05300 */
[----:B------:R-:W0:Y:S01]  /*57d0*/  LDC R9, c[0x0][0x144] ;  /* 0x00005100ff097b82 */ /* 0x000e220000000800 */
[-C--:B-1----:R-:W-:Y:S01]  /*57e0*/  SHF.R.U32.HI R0, RZ, R6.reuse, R3 ;  /* 0x00000006ff007219 */ /* 0x082fe20000011603 */
[----:B---3--:R-:W-:Y:S01]  /*57f0*/  IMAD.MOV R7, RZ, RZ, -R7 ;  /* 0x000000ffff077224 */ /* 0x008fe200078e0a07 */
[----:B------:R-:W-:Y:S01]  /*5800*/  SHF.R.U64 R13, R4, R6, R3 ;  /* 0x00000006040d7219 */ /* 0x000fe20000001203 */
[----:B------:R-:W-:-:S04]  /*5810*/  FMUL R6, R5, UR4 ;  /* 0x0000000405067c20 */ /* 0x000fc80008400000 */
[----:B------:R-:W1:Y:S01]  /*5820*/  LDC R21, c[0x0][0x148] ;  /* 0x00005200ff157b82 */ /* 0x000e620000000800 */
[-CC-:B--2---:R-:W-:Y:S02]  /*5830*/  SHF.R.U64 R10, R13, R11.reuse, R0.reuse ;  /* 0x0000000b0d0a7219 */ /* 0x184fe40000001200 */
[----:B------:R-:W-:Y:S02]  /*5840*/  SHF.R.U32.HI R3, RZ, R11, R0 ;  /* 0x0000000bff037219 */ /* 0x000fe40000011600 */
[----:B------:R2:W3:Y:S03]  /*5850*/  F2I.U32.TRUNC.NTZ R0, R6 ;  /* 0x0000000600007305 */ /* 0x0004e6000020f000 */
[----:B------:R-:W1:Y:S01]  /*5860*/  LDC R14, c[0x0][0x648] ;  /* 0x00019200ff0e7b82 */ /* 0x000e620000000800 */
[-CC-:B----4-:R-:W-:Y:S02]  /*5870*/  SHF.R.U64 R15, R10, R8.reuse, R3.reuse ;  /* 0x000000080a0f7219 */ /* 0x190fe40000001203 */
[----:B------:R-:W-:-:S03]  /*5880*/  SHF.R.U32.HI R5, RZ, R8, R3 ;  /* 0x00000008ff057219 */ /* 0x000fc60000011603 */
[----:B------:R-:W-:Y:S02]  /*5890*/  IMAD.MOV.U32 R4, RZ, RZ, R15 ;  /* 0x000000ffff047224 */ /* 0x000fe400078e000f */
[----:B------:R-:W4:Y:S01]  /*58a0*/  LDC R24, c[0x0][0x638] ;  /* 0x00018e00ff187b82 */ /* 0x000f220000000800 */
[----:B0-----:R-:W-:-:S07]  /*58b0*/  IMAD R25, R9, R7, R12 ;  /* 0x0000000709197224 */ /* 0x001fce00078e020c */
[----:B------:R-:W0:Y:S08]  /*58c0*/  LDC R28, c[0x0][0x610] ;  /* 0x00018400ff1c7b82 */ /* 0x000e300000000800 */
[----:B------:R-:W0:Y:S01]  /*58d0*/  LDC R29, c[0x0][0x600] ;  /* 0x00018000ff1d7b82 */ /* 0x000e220000000800 */
[----:B--23--:R-:W-:Y:S05]  /*58e0*/  @!P0 BRA `(.L_x_167) ;  /* 0x0000000000288947 */ /* 0x00cfea0003800000 */
[----:B------:R-:W2:Y:S02]  /*58f0*/  LDC R4, c[0x0][0x64c] ;  /* 0x00019300ff047b82 */ /* 0x000ea40000000800 */
[----:B--2---:R-:W-:-:S05]  /*5900*/  IADD3 R3, P0, R15, R4, RZ ;  /* 0x000000040f037210 */ /* 0x004fca0007f1e0ff */
        /* <DEDUP_REMOVED lines=8> */
.L_x_167:
[----:B------:R-:W-:Y:S02]  /*5990*/  ISETP.NE.AND P0, PT, R2, 0x1, PT ;  /* 0x000000010200780c */ /* 0x000fe40003f05270 */
[----:B-1----:R-:W-:Y:S01]  /*59a0*/  SHF.R.U64 R3, R4, R14, R5 ;  /* 0x0000000e04037219 */ /* 0x002fe20000001205 */
[----:B------:R-:W-:Y:S01]  /*59b0*/  IMAD.MOV R5, RZ, RZ, -R0 ;  /* 0x000000ffff057224 */ /* 0x000fe200078e0a00 */
[----:B------:R-:W-:Y:S02]  /*59c0*/  LOP3.LUT R0, R10, R97, RZ, 0xc0, !PT ;  /* 0x000000610a007212 */ /* 0x000fe400078ec0ff */
[----:B------:R-:W-:Y:S01]  /*59d0*/  LOP3.LUT R6, R13, R96, RZ, 0xc0, !PT ;  /* 0x000000600d067212 */ /* 0x000fe200078ec0ff */
[----:B------:R-:W-:Y:S02]  /*59e0*/  IMAD.MOV R4, RZ, RZ, -R3 ;  /* 0x000000ffff047224 */ /* 0x000fe400078e0a03 */
[----:B------:R-:W-:Y:S02]  /*59f0*/  IMAD R0, R93, R3, R0 ;  /* 0x000000035d007224 */ /* 0x000fe400078e0200 */
[----:B----4-:R-:W-:-:S02]  /*5a00*/  IMAD R3, R4, R24, R15 ;  /* 0x0000001804037224 */ /* 0x010fc400078e020f */
[----:B------:R-:W-:Y:S02]  /*5a10*/  @P0 IMAD R25, R21, R5, R20 ;  /* 0x0000000515190224 */ /* 0x000fe400078e0214 */
[----:B0-----:R-:W-:Y:S02]  /*5a20*/  IMAD R5, R3, R29, R6 ;  /* 0x0000001d03057224 */ /* 0x001fe400078e0206 */
[----:B------:R-:W-:Y:S02]  /*5a30*/  IMAD R0, R0, R28, R25 ;  /* 0x0000001c00007224 */ /* 0x000fe400078e0219 */
[----:B------:R-:W-:-:S03]  /*5a40*/  IMAD.MOV.U32 R4, RZ, RZ, 0x1 ;  /* 0x00000001ff047424 */ /* 0x000fc600078e00ff */
[----:B------:R-:W-:Y:S02]  /*5a50*/  SEL R100, R5, R0, !P0 ;  /* 0x0000000005647207 */ /* 0x000fe40004000000 */
[----:B------:R-:W-:Y:S02]  /*5a60*/  PRMT R3, R4, 0x7610, R3 ;  /* 0x0000761004037816 */ /* 0x000fe40000000003 */
[----:B------:R-:W-:-:S07]  /*5a70*/  SEL R0, R0, R5, !P0 ;  /* 0x0000000500007207 */ /* 0x000fce0004000000 */
.L_x_165:
[----:B------:R-:W-:Y:S01]  /*5a80*/  UIMAD.WIDE.U32 UR4, UR41, 0x24924925, URZ ;  /* 0x24924925290478a5 */ /* 0x000fe2000f8e003f */
[----:B------:R-:W-:Y:S01]  /*5a90*/  LOP3.LUT P0, RZ, R3, 0xff, RZ, 0xc0, !PT ;  /* 0x000000ff03ff7812 */ /* 0x000fe2000780c0ff */
[----:B------:R-:W-:Y:S02]  /*5aa0*/  IMAD.MOV.U32 R101, RZ, RZ, R0 ;  /* 0x000000ffff657224 */ /* 0x000fe400078e0000 */
[----:B------:R-:W-:-:S04]  /*5ab0*/  UIADD3 UR4, UR41, -UR5, URZ ;  /* 0x8000000529047290 */ /* 0x000fc8000fffe03f */
[----:B------:R-:W-:-:S04]  /*5ac0*/  ULEA.HI UR4, UR4, UR5, URZ, 0x1f ;  /* 0x0000000504047291 */ /* 0x000fc8000f8ff83f */
[----:B------:R-:W-:-:S04]  /*5ad0*/  USHF.R.U32.HI UR4, URZ, 0x2, UR4 ;  /* 0x000000023f047899 */ /* 0x000fc80008011604 */
[----:B------:R-:W-:Y:S01]  /*5ae0*/  UIMAD UR41, UR4, -0x7, UR41 ;  /* 0xfffffff9042978a4 */ /* 0x000fe2000f8e0229 */
[----:B------:R-:W-:Y:S11]  /*5af0*/  @P0 BRA `(.L_x_168) ;  /* 0xffffffb800740947 */ /* 0x000ff6000383ffff */
[----:B------:R-:W-:Y:S05]  /*5b00*/  EXIT ;  /* 0x000000000000794d */ /* 0x000fea0003800000 */
.L_x_7:
        /* <DEDUP_REMOVED lines=26> */
.L_x_170:
[----:B------:R-:W0:Y:S01]  /*5cb0*/  LDC.64 R32, c[0x0][0x640] ;  /* 0x00019000ff207b82 */ /* 0x000e220000000a00 */
[-CC-:B------:R-:W-:Y:S01]  /*5cc0*/  SHF.R.U64 R22, R14, R8.reuse, R15.reuse ;  /* 0x000000080e167219 */ /* 0x180fe2000000120f */
[----:B------:R-:W-:Y:S01]  /*5cd0*/  IMAD.MOV.U32 R25, RZ, RZ, 0x1 ;  /* 0x00000001ff197424 */ /* 0x000fe200078e00ff */
[----:B------:R-:W-:Y:S02]  /*5ce0*/  SHF.R.U32.HI R7, RZ, R8, R15 ;  /* 0x00000008ff077219 */ /* 0x000fe4000001160f */
[----:B------:R-:W-:-:S03]  /*5cf0*/  IADD3 R13, P0, RZ, -R22, RZ ;  /* 0x80000016ff0d7210 */ /* 0x000fc60007f1e0ff */
[----:B------:R-:W1:Y:S02]  /*5d00*/  LDC R12, c[0x0][0x618] ;  /* 0x00018600ff0c7b82 */ /* 0x000e640000000800 */
[----:B------:R-:W-:Y:S02]  /*5d10*/  IMAD.X R7, RZ, RZ, ~R7, P0 ;  /* 0x000000ffff077224 */ /* 0x000fe400000e0e07 */
[----:B------:R-:W-:-:S04]  /*5d20*/  IMAD.WIDE.U32 R10, R13, R26, R16 ;  /* 0x0000001a0d0a7225 */ /* 0x000fc800078e0010 */
[----:B------:R-:W2:Y:S01]  /*5d30*/  LDC R14, c[0x0][0x608] ;  /* 0x00018200ff0e7b82 */ /* 0x000ea20000000800 */
[----:B------:R-:W-:-:S04]  /*5d40*/  IMAD R8, R7, R26, RZ ;  /* 0x0000001a07087224 */ /* 0x000fc800078e02ff */
[----:B------:R-:W-:-:S03]  /*5d50*/  IMAD R7, R13, R27, R8 ;  /* 0x0000001b0d077224 */ /* 0x000fc600078e0208 */
[----:B------:R-:W3:Y:S01]  /*5d60*/  LDC R30, c[0x0][0x658] ;  /* 0x00019600ff1e7b82 */ /* 0x000ee20000000800 */
[----:B------:R-:W-:Y:S01]  /*5d70*/  IMAD.IADD R7, R11, 0x1, R7 ;  /* 0x000000010b077824 */ /* 0x000fe200078e0207 */
[----:B0-----:R-:W-:Y:S01]  /*5d80*/  ISETP.NE.U32.AND P0, PT, R32, RZ, PT ;  /* 0x000000ff2000720c */ /* 0x001fe20003f05070 */
[----:B------:R-:W-:-:S03]  /*5d90*/  IMAD.MOV.U32 R11, RZ, RZ, -0x1 ;  /* 0xffffffffff0b7424 */ /* 0x000fc600078e00ff */
        /* <DEDUP_REMOVED lines=8> */
[-C--:B---3--:R-:W-:Y:S02]  /*5e20*/  SHF.L.U32 R10, R11, R30.reuse, RZ ;  /* 0x0000001e0b0a7219 */ /* 0x088fe400000006ff */
[--C-:B------:R-:W-:Y:S02]  /*5e30*/  SHF.R.U64 R28, R26, R30, R7.reuse ;  /* 0x0000001e1a1c7219 */ /* 0x100fe40000001207 */
[----:B------:R-:W-:Y:S02]  /*5e40*/  LOP3.LUT R27, RZ, R10, RZ, 0x33, !PT ;  /* 0x0000000aff1b7212 */ /* 0x000fe400078e33ff */
[----:B------:R-:W-:Y:S01]  /*5e50*/  SHF.R.U32.HI R11, RZ, R30, R7 ;  /* 0x0000001eff0b7219 */ /* 0x000fe20000011607 */
[----:B------:R-:W3:Y:S01]  /*5e60*/  LDC R29, c[0x0][0x610] ;  /* 0x00018400ff1d7b82 */ /* 0x000ee20000000800 */
[----:B------:R-:W-:Y:S01]  /*5e70*/  IMAD.MOV.U32 R10, RZ, RZ, R28 ;  /* 0x000000ffff0a7224 */ /* 0x000fe200078e001c */
[----:B------:R-:W-:Y:S06]  /*5e80*/  @!P0 BRA `(.L_x_171) ;  /* 0x0000000000288947 */ /* 0x000fec0003800000 */
        /* <DEDUP_REMOVED lines=10> */
.L_x_171:
[----:B------:R-:W-:Y:S02]  /*5f30*/  ISETP.NE.AND P0, PT, R2, 0x1, PT ;  /* 0x000000010200780c */ /* 0x000fe40003f05270 */
[----:B-1----:R-:W-:Y:S01]  /*5f40*/  SHF.R.U64 R8, R10, R8, R11 ;  /* 0x000000080a087219 */ /* 0x002fe2000000120b */
[----:B0-----:R-:W-:Y:S01]  /*5f50*/  VIADD R11, R21, 0xffffffff ;  /* 0xffffffff150b7836 */ /* 0x001fe20000000000 */
[----:B------:R-:W-:Y:S02]  /*5f60*/  SHF.L.U32 R25, R25, R30, RZ ;  /* 0x0000001e19197219 */ /* 0x000fe400000006ff */
[----:B------:R-:W-:Y:S01]  /*5f70*/  LOP3.LUT R5, R26, R27, RZ, 0xc0, !PT ;  /* 0x0000001b1a057212 */ /* 0x000fe200078ec0ff */
[----:B------:R-:W-:-:S04]  /*5f80*/  IMAD.MOV R7, RZ, RZ, -R8 ;  /* 0x000000ffff077224 */ /* 0x000fc800078e0a08 */
[----:B------:R-:W-:Y:S02]  /*5f90*/  IMAD R5, R25, R8, R5 ;  /* 0x0000000819057224 */ /* 0x000fe400078e0205 */
[----:B------:R-:W-:Y:S01]  /*5fa0*/  @P0 IMAD R6, R9, R24, R4 ;  /* 0x0000001809060224 */ /* 0x000fe200078e0204 */
[----:B------:R-:W-:Y:S01]  /*5fb0*/  LOP3.LUT R9, R20, R11, RZ, 0xc0, !PT ;  /* 0x0000000b14097212 */ /* 0x000fe200078ec0ff */
[----:B--2---:R-:W-:Y:S02]  /*5fc0*/  IMAD R4, R7, R23, R28 ;  /* 0x0000001707047224 */ /* 0x004fe400078e021c */
[----:B---3--:R-:W-:Y:S02]  /*5fd0*/  IMAD R6, R5, R29, R6 ;  /* 0x0000001d05067224 */ /* 0x008fe400078e0206 */
[----:B------:R-:W-:Y:S02]  /*5fe0*/  IMAD R5, R4, R21, R9 ;  /* 0x0000001504057224 */ /* 0x000fe400078e0209 */
[----:B------:R-:W-:-:S02]  /*5ff0*/  IMAD.MOV.U32 R8, RZ, RZ, 0x1 ;  /* 0x00000001ff087424 */ /* 0x000fc400078e00ff */
[----:B------:R-:W-:Y:S01]  /*6000*/  IMAD.MOV.U32 R7, RZ, RZ, R22 ;  /* 0x000000ffff077224 */ /* 0x000fe200078e0016 */
[----:B------:R-:W-:Y:S02]  /*6010*/  SEL R21, R5, R6, !P0 ;  /* 0x0000000605157207 */ /* 0x000fe40004000000 */
[----:B------:R-:W-:-:S07]  /*6020*/  SEL R20, R6, R5, !P0 ;  /* 0x0000000506147207 */ /* 0x000fce0004000000 */
.L_x_169:
[----:B------:R-:W-:-:S08]  /*6030*/  NOP ;  /* 0x0000000000007918 */ /* 0x000fd00000000000 */
[----:B------:R-:W0:-:S00]  /*6040*/  USETMAXREG.DEALLOC.CTAPOOL 0x28 ;  /* 0x00000028000079c8 */ /* 0x000e0000080e0500 */
[----:B0-----:R-:W-:-:S13]  /*6050*/  ISETP.NE.AND P0, PT, R3, RZ, PT ;  /* 0x000000ff0300720c */ /* 0x001fda0003f05270 */
[----:B------:R-:W-:Y:S05]  /*6060*/  @P0 EXIT ;  /* 0x000000000000094d */ /* 0x000fea0003800000 */
[----:B------:R-:W-:Y:S01]  /*6070*/  LOP3.LUT P0, RZ, R8, 0xff, RZ, 0xc0, !PT ;  /* 0x000000ff08ff7812 */ /* 0x000fe2000780c0ff */
[----:B------:R-:W-:Y:S02]  /*6080*/  IMAD.MOV.U32 R3, RZ, RZ, 0x1 ;  /* 0x00000001ff037424 */ /* 0x000fe400078e00ff */
[----:B------:R-:W-:-:S10]  /*6090*/  IMAD.MOV.U32 R8, RZ, RZ, RZ ;  /* 0x000000ffff087224 */ /* 0x000fd400078e00ff */
[----:B------:R-:W-:Y:S05]  /*60a0*/  @!P0 BRA `(.L_x_172) ;  /* 0x0000000c00348947 */ /* 0x000fea0003800000 */
[----:B------:R-:W0:Y:S01]  /*60b0*/  LDC R3, c[0x0][0x28c] ;  /* 0x0000a300ff037b82 */ /* 0x000e220000000800 */
[----:B------:R-:W1:Y:S01]  /*60c0*/  S2R R12, SR_CgaCtaId ;  /* 0x00000000000c7919 */ /* 0x000e620000008800 */
[----:B------:R-:W-:Y:S01]  /*60d0*/  ULDC UR5, c[0x0][0x658] ;  /* 0x0001960000057ab9 */ /* 0x000fe20000000800 */
[----:B------:R-:W-:Y:S01]  /*60e0*/  UMOV UR6, 0xffffffff ;  /* 0xffffffff00067882 */ /* 0x000fe20000000000 */
[----:B------:R-:W-:Y:S01]  /*60f0*/  BSSY B0, `(.L_x_172) ;  /* 0x00000c8000007945 */ /* 0x000fe20003800000 */
[----:B------:R-:W-:Y:S01]  /*6100*/  USHF.L.U32 UR6, UR6, UR5, URZ ;  /* 0x0000000506067299 */ /* 0x000fe2000800063f */
[----:B------:R-:W-:Y:S01]  /*6110*/  IMAD.MOV.U32 R10, RZ, RZ, 0x1 ;  /* 0x00000001ff0a7424 */ /* 0x000fe200078e00ff */
[----:B------:R-:W-:Y:S01]  /*6120*/  LOP3.LUT R9, R18, 0x2, RZ, 0xfc, !PT ;  /* 0x0000000212097812 */ /* 0x000fe200078efcff */
[----:B------:R-:W-:Y:S01]  /*6130*/  IMAD.MOV.U32 R8, RZ, RZ, RZ ;  /* 0x000000ffff087224 */ /* 0x000fe200078e00ff */
[----:B------:R-:W-:Y:S01]  /*6140*/  ULDC UR4, c[0x0][0x600] ;  /* 0x0001800000047ab9 */ /* 0x000fe20000000800 */
[----:B------:R-:W-:Y:S01]  /*6150*/  UMOV UR7, 0x1 ;  /* 0x0000000100077882 */ /* 0x000fe20000000000 */
[----:B------:R-:W-:-:S02]  /*6160*/  UIADD3 UR15, UR4, -0x1, URZ ;  /* 0xffffffff040f7890 */ /* 0x000fc4000fffe03f */
[----:B------:R-:W-:Y:S02]  /*6170*/  USHF.L.U32 UR17, UR7, UR5, URZ ;  /* 0x0000000507117299 */ /* 0x000fe4000800063f */
[----:B------:R-:W-:Y:S01]  /*6180*/  ULOP3.LUT UR16, URZ, UR6, URZ, 0x33, !UPT ;  /* 0x000000063f107292 */ /* 0x000fe2000f8e333f */
[----:B------:R-:W-:Y:S01]  /*6190*/  ULDC.64 UR20, c[0x0][0x198] ;  /* 0x0000660000147ab9 */ /* 0x000fe20000000a00 */
[----:B0-----:R-:W-:-:S05]  /*61a0*/  VIADD R3, R3, 0x7f ;  /* 0x0000007f03037836 */ /* 0x001fca0000000000 */
[----:B------:R-:W-:-:S04]  /*61b0*/  SHF.R.S32.HI R4, RZ, 0x1f, R3 ;  /* 0x0000001fff047819 */ /* 0x000fc80000011403 */
[----:B------:R-:W-:Y:S01]  /*61c0*/  LEA.HI R11, R4, R3, RZ, 0x7 ;  /* 0x00000003040b7211 */ /* 0x000fe200078f38ff */
[C---:B-1----:R-:W-:Y:S02]  /*61d0*/  IMAD.SHL.U32 R4, R12.reuse, 0x1000, RZ ;  /* 0x000010000c047824 */ /* 0x042fe400078e00ff */
[----:B------:R-:W-:Y:S01]  /*61e0*/  IMAD.SHL.U32 R12, R12, 0x20, RZ ;  /* 0x000000200c0c7824 */ /* 0x000fe200078e00ff */
[----:B------:R-:W-:Y:S01]  /*61f0*/  SHF.R.S32.HI R11, RZ, 0x7, R11 ;  /* 0x00000007ff0b7819 */ /* 0x000fe2000001140b */
[----:B------:R-:W-:Y:S01]  /*6200*/  IMAD.MOV.U32 R3, RZ, RZ, 0x1 ;  /* 0x00000001ff037424 */ /* 0x000fe200078e00ff */
[----:B------:R-:W-:Y:S02]  /*6210*/  LOP3.LUT R4, R4, 0x3000, RZ, 0xc0, !PT ;  /* 0x0000300004047812 */ /* 0x000fe400078ec0ff */
[----:B------:R-:W-:Y:S01]  /*6220*/  LOP3.LUT R12, R12, 0x60, RZ, 0xc0, !PT ;  /* 0x000000600c0c7812 */ /* 0x000fe200078ec0ff */
[----:B------:R-:W-:Y:S01]  /*6230*/  VIADD R19, R11, 0x1 ;  /* 0x000000010b137836 */ /* 0x000fe20000000000 */
[----:B------:R-:W-:-:S07]  /*6240*/  LOP3.LUT R13, R4, 0x1c180, RZ, 0xfc, !PT ;  /* 0x0001c180040d7812 */ /* 0x000fce00078efcff */
.L_x_183:
[----:B------:R-:W-:-:S03]  /*6250*/  UMOV UR4, 0xffffffff ;  /* 0xffffffff00047882 */ /* 0x000fc60000000000 */
[----:B------:R-:W-:Y:S05]  /*6260*/  BRA.DIV UR4, `(.L_x_173) ;  /* 0x0000001204187947 */ /* 0x000fea000b800000 */
[----:B------:R-:W-:-:S13]  /*6270*/  ELECT P6, URZ, PT ;  /* 0x00000000003f782f */ /* 0x000fda00038c0000 */
.L_x_197:
[----:B------:R-:W0:Y:S01]  /*6280*/  LDC R4, c[0x0][0x28c] ;  /* 0x0000a300ff047b82 */ /* 0x000e220000000800 */
[----:B------:R-:W-:Y:S01]  /*6290*/  BSSY B1, `(.L_x_174) ;  /* 0x0000038000017945 */ /* 0x000fe20003800000 */
[----:B0-----:R-:W-:-:S13]  /*62a0*/  ISETP.LT.OR P6, PT, R4, 0x1, !P6 ;  /* 0x000000010400780c */ /* 0x001fda00077c1670 */
[----:B------:R-:W-:Y:S05]  /*62b0*/  @P6 BRA `(.L_x_175) ;  /* 0x0000000000d46947 */ /* 0x000fea0003800000 */
[----:B------:R-:W-:Y:S02]  /*62c0*/  IMAD.SHL.U32 R20, R20, 0x80, RZ ;  /* 0x0000008014147824 */ /* 0x000fe400078e00ff */
[----:B------:R-:W-:Y:S02]  /*62d0*/  IMAD R21, R21, 0x80, R12 ;  /* 0x0000008015157824 */ /* 0x000fe400078e020c */
[----:B------:R-:W-:Y:S02]  /*62e0*/  IMAD.MOV.U32 R22, RZ, RZ, RZ ;  /* 0x000000ffff167224 */ /* 0x000fe400078e00ff */
[----:B------:R-:W-:Y:S02]  /*62f0*/  IMAD.MOV.U32 R4, RZ, RZ, R19 ;  /* 0x000000ffff047224 */ /* 0x000fe400078e0013 */
[----:B------:R-:W-:Y:S02]  /*6300*/  IMAD.MOV.U32 R5, RZ, RZ, R3 ;  /* 0x000000ffff057224 */ /* 0x000fe400078e0003 */
[----:B------:R-:W-:-:S07]  /*6310*/  IMAD.MOV.U32 R6, RZ, RZ, R8 ;  /* 0x000000ffff067224 */ /* 0x000fce00078e0008 */
.L_x_178:
[----:B------:R-:W0:Y:S01]  /*6320*/  S2R R15, SR_CgaCtaId ;  /* 0x00000000000f7919 */ /* 0x000e220000008800 */
[----:B------:R-:W-:Y:S02]  /*6330*/  MOV R14, 0x400 ;  /* 0x00000400000e7802 */ /* 0x000fe40000000f00 */
[----:B------:R-:W-:Y:S02]  /*6340*/  ISETP.NE.AND P1, PT, R0, RZ, PT ;  /* 0x000000ff0000720c */ /* 0x000fe40003f25270 */
[----:B0-----:R-:W-:Y:S02]  /*6350*/  LEA R25, R15, R14, 0x18 ;  /* 0x0000000e0f197211 */ /* 0x001fe400078ec0ff */
[----:B------:R-:W-:-:S09]  /*6360*/  SHF.L.U32 R14, R5, 0x1f, RZ ;  /* 0x0000001f050e7819 */ /* 0x000fd200000006ff */
[----:B------:R-:W0:Y:S01]  /*6370*/  @!P1 LDC R15, c[0x0][0x500] ;  /* 0x00014000ff0f9b82 */ /* 0x000e220000000800 */
[----:B------:R-:W-:-:S04]  /*6380*/  IMAD R23, R6, 0x8, R25 ;  /* 0x0000000806177824 */ /* 0x000fc800078e0219 */
[----:B------:R-:W1:Y:S02]  /*6390*/  SYNCS.PHASECHK.TRANS64.TRYWAIT P0, [R23+URZ+0x38], R14 ;  /* 0x0000380e170075a7 */ /* 0x000e64000800017f */
[----:B-1----:R-:W-:Y:S05]  /*63a0*/  @!P0 BRA `(.L_x_176) ;  /* 0x0000000c00e88947 */ /* 0x002fea0003800000 */
.L_x_198:
[----:B-1----:R-:W-:Y:S01]  /*63b0*/  PRMT R14, R9, 0x9910, RZ ;  /* 0x00009910090e7816 */ /* 0x002fe200000000ff */
[----:B0-----:R0:W-:Y:S03]  /*63c0*/  @!P1 SYNCS.ARRIVE.TRANS64 RZ, [R23+URZ], R15 ;  /* 0x0000000f17ff99a7 */ /* 0x0011e6000800003f */
[----:B------:R-:W-:-:S13]  /*63d0*/  ISETP.NE.AND P0, PT, R14, 0x2, PT ;  /* 0x000000020e00780c */ /* 0x000fda0003f05270 */
[----:B0-----:R-:W-:Y:S05]  /*63e0*/  @P0 BRA `(.L_x_177) ;  /* 0x0000000000040947 */ /* 0x001fea0003800000 */
[----:B------:R-:W-:Y:S01]  /*63f0*/  BPT.TRAP 0x1 ;  /* 0x000000040000795c */ /* 0x000fe20000300000 */
.L_x_177:
[----:B------:R-:W-:Y:S01]  /*6400*/  R2UR UR13, R25 ;  /* 0x00000000190d72ca */ /* 0x000fe200000e0000 */
[C---:B------:R-:W-:Y:S01]  /*6410*/  IMAD R25, R6.reuse, 0x4000, R25 ;  /* 0x0000400006197824 */ /* 0x040fe200078e0219 */
[----:B------:R-:W-:Y:S01]  /*6420*/  R2UR UR9, R23 ;  /* 0x00000000170972ca */ /* 0x000fe200000e0000 */
[----:B------:R-:W-:Y:S01]  /*6430*/  IMAD R14, R6, 0x4000, R13 ;  /* 0x00004000060e7824 */ /* 0x000fe200078e020d */
[----:B------:R-:W-:Y:S01]  /*6440*/  UIADD3 UR4, UP0, UR20, 0xf0, URZ ;  /* 0x000000f014047890 */ /* 0x000fe2000ff1e03f */
[----:B------:R-:W-:Y:S01]  /*6450*/  VIADD R4, R4, 0xffffffff ;  /* 0xffffffff04047836 */ /* 0x000fe20000000000 */
[----:B------:R-:W-:Y:S01]  /*6460*/  R2UR UR5, R25 ;  /* 0x00000000190572ca */ /* 0x000fe200000e0000 */
[----:B------:R-:W-:Y:S01]  /*6470*/  UIADD3 UR22, UP1, UR20, 0x1f0, URZ ;  /* 0x000001f014167890 */ /* 0x000fe2000ff3e03f */
[----:B------:R-:W-:Y:S01]  /*6480*/  R2UR UR8, R14 ;  /* 0x000000000e0872ca */ /* 0x000fe200000e0000 */
[----:B------:R-:W-:Y:S01]  /*6490*/  VIADD R6, R6, 0x1 ;  /* 0x0000000106067836 */ /* 0x000fe20000000000 */
[----:B------:R-:W-:Y:S01]  /*64a0*/  R2UR UR11, R20 ;  /* 0x00000000140b72ca */ /* 0x000fe200000e0000 */
[----:B------:R-:W-:Y:S01]  /*64b0*/  UIADD3.X UR23, URZ, UR21, URZ, UP1, !UPT ;  /* 0x000000153f177290 */ /* 0x000fe20008ffe43f */
[----:B------:R-:W-:Y:S01]  /*64c0*/  R2UR UR10, R22 ;  /* 0x00000000160a72ca */ /* 0x000fe200000e0000 */
[----:B------:R-:W-:Y:S01]  /*64d0*/  UMOV UR6, 0x0 ;  /* 0x0000000000067882 */ /* 0x000fe20000000000 */
[----:B------:R-:W-:Y:S01]  /*64e0*/  R2UR UR12, R7 ;  /* 0x00000000070c72ca */ /* 0x000fe200000e0000 */
[----:B------:R-:W-:Y:S01]  /*64f0*/  UMOV UR7, 0x10000000 ;  /* 0x1000000000077882 */ /* 0x000fe20000000000 */
[----:B------:R-:W-:Y:S01]  /*6500*/  R2UR UR18, R21 ;  /* 0x00000000151272ca */ /* 0x000fe200000e0000 */
[----:B------:R-:W-:Y:S01]  /*6510*/  UMOV UR19, 0xf0000 ;  /* 0x000f000000137882 */ /* 0x000fe20000000000 */
[----:B------:R-:W-:Y:S01]  /*6520*/  ISETP.GT.AND P1, PT, R4, 0x1, PT ;  /* 0x000000010400780c */ /* 0x000fe20003f24270 */
[----:B------:R-:W-:Y:S01]  /*6530*/  UIADD3 UR14, UR5, 0x180, URZ ;  /* 0x00000180050e7890 */ /* 0x000fe2000fffe03f */
[----:B------:R-:W-:Y:S01]  /*6540*/  ISETP.NE.AND P0, PT, R6, 0x7, PT ;  /* 0x000000070600780c */ /* 0x000fe20003f05270 */
[----:B------:R-:W-:Y:S01]  /*6550*/  UIADD3.X UR5, URZ, UR21, URZ, UP0, !UPT ;  /* 0x000000153f057290 */ /* 0x000fe200087fe43f */
[----:B------:R-:W-:Y:S01]  /*6560*/  VIADD R22, R22, 0x80 ;  /* 0x0000008016167836 */ /* 0x000fe20000000000 */
[----:B------:R-:W-:Y:S01]  /*6570*/  UIADD3 UR13, UR13, UR8, URZ ;  /* 0x000000080d0d7290 */ /* 0x000fe2000fffe03f */
[----:B------:R-:W-:-:S02]  /*6580*/  SEL R14, RZ, 0x1, P0 ;  /* 0x00000001ff0e7807 */ /* 0x000fc40000000000 */
[----:B------:R-:W-:Y:S01]  /*6590*/  UMOV UR8, UR14 ;  /* 0x0000000e00087c82 */ /* 0x000fe20008000000 */
[----:B------:R-:W-:Y:S02]  /*65a0*/  SEL R6, R6, RZ, P0 ;  /* 0x000000ff06067207 */ /* 0x000fe40000000000 */
[----:B------:R-:W-:Y:S01]  /*65b0*/  LOP3.LUT R5, R5, R14, RZ, 0x3c, !PT ;  /* 0x0000000e05057212 */ /* 0x000fe200078e3cff */
[----:B------:R0:W-:Y:S02]  /*65c0*/  UTMALDG.3D [UR8], [UR4], desc[UR6] ;  /* 0x00000608040075b4 */ /* 0x0001e40008011000 */
[----:B0-----:R-:W-:Y:S01]  /*65d0*/  UMOV UR11, UR18 ;  /* 0x00000012000b7c82 */ /* 0x001fe20008000000 */
[----:B------:R-:W-:Y:S02]  /*65e0*/  UMOV UR8, UR13 ;  /* 0x0000000d00087c82 */ /* 0x000fe40008000000 */
[----:B------:R0:W-:Y:S02]  /*65f0*/  UTMALDG.3D.MULTICAST [UR8], [UR22], UR19, desc[UR6] ;  /* 0x00000608160073b4 */ /* 0x0001e40008011813 */
[----:B0-----:R-:W-:Y:S05]  /*6600*/  @P1 BRA `(.L_x_178) ;  /* 0xfffffffc00441947 */ /* 0x001fea000383ffff */
.L_x_175:
[----:B------:R-:W-:Y:S05]  /*6610*/  BSYNC B1 ;  /* 0x0000000000017941 */ /* 0x000fea0003800000 */
.L_x_174:
[----:B------:R-:W-:Y:S01]  /*6620*/  LOP3.LUT P1, RZ, R10, 0xff, RZ, 0xc0, !PT ;  /* 0x000000ff0aff7812 */ /* 0x000fe2000782c0ff */
[C---:B------:R-:W-:Y:S01]  /*6630*/  IMAD.IADD R15, R11.reuse, 0x1, R8 ;  /* 0x000000010b0f7824 */ /* 0x040fe200078e0208 */
[----:B------:R-:W-:Y:S01]  /*6640*/  ULDC.64 UR4, c[0x0][0x650] ;  /* 0x0001940000047ab9 */ /* 0x000fe20000000a00 */
[----:B------:R-:W-:Y:S01]  /*6650*/  ISETP.GE.U32.AND P2, PT, R11, 0x7, PT ;  /* 0x000000070b00780c */ /* 0x000fe20003f46070 */
[----:B------:R-:W-:Y:S01]  /*6660*/  BSSY B1, `(.L_x_179) ;  /* 0x000006e000017945 */ /* 0x000fe20003800000 */
[C---:B------:R-:W-:Y:S01]  /*6670*/  IMAD.WIDE.U32 R4, R15.reuse, 0x24924925, RZ ;  /* 0x249249250f047825 */ /* 0x040fe200078e00ff */
[----:B------:R-:W-:Y:S02]  /*6680*/  ISETP.GT.U32.AND P0, PT, R15, 0x6, PT ;  /* 0x000000060f00780c */ /* 0x000fe40003f04070 */
[----:B------:R-:W-:Y:S01]  /*6690*/  PRMT R10, RZ, 0x7610, R10 ;  /* 0x00007610ff0a7816 */ /* 0x000fe2000000000a */
[----:B------:R-:W-:Y:S01]  /*66a0*/  IMAD.MOV.U32 R20, RZ, RZ, -0x1 ;  /* 0xffffffffff147424 */ /* 0x000fe200078e00ff */
[----:B------:R-:W-:Y:S01]  /*66b0*/  ISETP.LT.U32.AND P0, PT, R11, 0x7, P0 ;  /* 0x000000070b00780c */ /* 0x000fe20000701070 */
[----:B------:R-:W-:-:S02]  /*66c0*/  IMAD.MOV.U32 R21, RZ, RZ, -0x1 ;  /* 0xffffffffff157424 */ /* 0x000fc400078e00ff */
[----:B------:R-:W0:Y:S01]  /*66d0*/  @P1 S2R R7, SR_CgaCtaId ;  /* 0x0000000000071919 */ /* 0x000e220000008800 */
[----:B------:R-:W-:Y:S02]  /*66e0*/  SEL R4, RZ, 0x1, !P0 ;  /* 0x00000001ff047807 */ /* 0x000fe40004000000 */
[----:B------:R-:W-:Y:S02]  /*66f0*/  IADD3 R16, P0, R16, UR36, RZ ;  /* 0x0000002410107c10 */ /* 0x000fe4000ff1e0ff */
[----:B------:R-:W-:Y:S02]  /*6700*/  @P1 MOV R6, 0x400 ;  /* 0x0000040000061802 */ /* 0x000fe40000000f00 */
[----:B------:R-:W-:Y:S02]  /*6710*/  IADD3.X R17, R17, UR42, RZ, P0, !PT ;  /* 0x0000002a11117c10 */ /* 0x000fe400087fe4ff */
[----:B------:R-:W-:Y:S02]  /*6720*/  ISETP.GE.U32.AND P0, PT, R16, UR4, PT ;  /* 0x0000000410007c0c */ /* 0x000fe4000bf06070 */
[----:B------:R-:W-:-:S02]  /*6730*/  LOP3.LUT R3, R3, R4, RZ, 0x3c, !PT ;  /* 0x0000000403037212 */ /* 0x000fc400078e3cff */
[----:B------:R-:W-:Y:S02]  /*6740*/  ISETP.GE.U32.AND.EX P0, PT, R17, UR5, PT, P0 ;  /* 0x0000000511007c0c */ /* 0x000fe4000bf06100 */
[----:B------:R-:W-:Y:S02]  /*6750*/  PRMT R4, RZ, 0x7610, R4 ;  /* 0x00007610ff047816 */ /* 0x000fe40000000004 */
[----:B0-----:R-:W-:Y:S01]  /*6760*/  @P1 LEA R6, R7, R6, 0x18 ;  /* 0x0000000607061211 */ /* 0x001fe200078ec0ff */
[----:B------:R-:W-:-:S03]  /*6770*/  IMAD.IADD R7, R15, 0x1, -R5 ;  /* 0x000000010f077824 */ /* 0x000fc600078e0a05 */
[----:B------:R0:W-:Y:S02]  /*6780*/  @P1 SYNCS.ARRIVE.TRANS64.A1T0 RZ, [R6+URZ+0x88], RZ ;  /* 0x000088ff06ff19a7 */ /* 0x0001e4000810003f */
[----:B------:R-:W-:-:S04]  /*6790*/  LEA.HI R7, R7, R5, RZ, 0x1f ;  /* 0x0000000507077211 */ /* 0x000fc800078ff8ff */
[----:B------:R-:W-:Y:S01]  /*67a0*/  SHF.R.U32.HI R8, RZ, 0x2, R7 ;  /* 0x00000002ff087819 */ /* 0x000fe20000011607 */
[----:B------:R-:W-:-:S03]  /*67b0*/  IMAD.MOV.U32 R7, RZ, RZ, -0x1 ;  /* 0xffffffffff077424 */ /* 0x000fc600078e00ff */
[----:B------:R-:W-:Y:S01]  /*67c0*/  @P2 LOP3.LUT R3, R3, 0x1, R8, 0x78, !PT ;  /* 0x0000000103032812 */ /* 0x000fe200078e7808 */
[----:B------:R-:W-:Y:S01]  /*67d0*/  IMAD R8, R8, -0x7, R15 ;  /* 0xfffffff908087824 */ /* 0x000fe200078e020f */
[----:B0-----:R-:W-:Y:S06]  /*67e0*/  @P0 BRA `(.L_x_180) ;  /* 0x0000000400540947 */ /* 0x001fec0003800000 */
[----:B------:R-:W0:Y:S01]  /*67f0*/  S2R R15, SR_CTAID.X ;  /* 0x00000000000f7919 */ /* 0x000e220000002500 */
[----:B------:R-:W-:Y:S01]  /*6800*/  ULDC.64 UR4, c[0x0][0x628] ;  /* 0x00018a0000047ab9 */ /* 0x000fe20000000a00 */
[----:B------:R-:W-:Y:S01]  /*6810*/  ULDC UR7, c[0x0][0x630] ;  /* 0x00018c0000077ab9 */ /* 0x000fe20000000800 */
[----:B------:R-:W-:Y:S01]  /*6820*/  ISETP.NE.U32.AND P0, PT, RZ, UR4, PT ;  /* 0x00000004ff007c0c */ /* 0x000fe2000bf05070 */
[----:B------:R-:W1:Y:S01]  /*6830*/  S2R R20, SR_CTAID.Y ;  /* 0x0000000000147919 */ /* 0x000e620000002600 */
[----:B------:R-:W-:Y:S01]  /*6840*/  ULDC UR8, c[0x0][0x150] ;  /* 0x0000540000087ab9 */ /* 0x000fe20000000800 */
[----:B------:R-:W-:Y:S01]  /*6850*/  IMAD.MOV.U32 R4, RZ, RZ, R16 ;  /* 0x000000ffff047224 */ /* 0x000fe200078e0010 */
[----:B------:R-:W-:Y:S01]  /*6860*/  ISETP.NE.AND.EX P0, PT, RZ, UR5, PT, P0 ;  /* 0x00000005ff007c0c */ /* 0x000fe2000bf05300 */
[----:B------:R-:W-:Y:S01]  /*6870*/  IMAD.MOV.U32 R5, RZ, RZ, R17 ;  /* 0x000000ffff057224 */ /* 0x000fe200078e0011 */
[----:B0-----:R-:W-:-:S11]  /*6880*/  I2FP.F32.U32 R22, R15 ;  /* 0x0000000f00167245 */ /* 0x001fd60000201000 */
[----:B------:R-:W-:Y:S05]  /*6890*/  @!P0 BRA `(.L_x_181) ;  /* 0x0000000000288947 */ /* 0x000fea0003800000 */
[----:B------:R-:W-:Y:S02]  /*68a0*/  ULDC UR6, c[0x0][0x634] ;  /* 0x00018d0000067ab9 */ /* 0x000fe40000000800 */
[----:B------:R-:W-:-:S05]  /*68b0*/  IADD3 R5, P0, R16, UR6, RZ ;  /* 0x0000000610057c10 */ /* 0x000fca000ff1e0ff */
[----:B------:R-:W-:-:S04]  /*68c0*/  IMAD.X R21, RZ, RZ, R17, P0 ;  /* 0x000000ffff157224 */ /* 0x000fc800000e0611 */
[----:B------:R-:W-:-:S04]  /*68d0*/  IMAD.WIDE.U32 R6, R21, UR4, RZ ;  /* 0x0000000415067c25 */ /* 0x000fc8000f8e00ff */
[----:B------:R-:W-:-:S04]  /*68e0*/  IMAD.WIDE.U32 R6, P0, R5, UR5, R6 ;  /* 0x0000000505067c25 */ /* 0x000fc8000f800006 */
[----:B------:R-:W-:-:S04]  /*68f0*/  IMAD.WIDE.U32 R4, R5, UR4, RZ ;  /* 0x0000000405047c25 */ /* 0x000fc8000f8e00ff */
[----:B------:R-:W-:Y:S01]  /*6900*/  IMAD.MOV.U32 R4, RZ, RZ, R7 ;  /* 0x000000ffff047224 */ /* 0x000fe200078e0007 */
[----:B------:R-:W-:Y:S01]  /*6910*/  IADD3 RZ, P1, R5, R6, RZ ;  /* 0x0000000605ff7210 */ /* 0x000fe20007f3e0ff */
[----:B------:R-:W-:-:S04]  /*6920*/  IMAD.X R5, RZ, RZ, RZ, P0 ;  /* 0x000000ffff057224 */ /* 0x000fc800000e06ff */
[----:B------:R-:W-:-:S08]  /*6930*/  IMAD.WIDE.U32.X R4, R21, UR5, R4, P1 ;  /* 0x0000000515047c25 */ /* 0x000fd000088e0404 */
.L_x_181:
[--C-:B------:R-:W-:Y:S01]  /*6940*/  SHF.R.U64 R14, R4, UR7, R5.reuse ;  /* 0x00000007040e7c19 */ /* 0x100fe20008001205 */
[----:B------:R-:W-:Y:S01]  /*6950*/  FMUL R22, R22, UR8 ;  /* 0x0000000816167c20 */ /* 0x000fe20008400000 */
[----:B------:R-:W-:Y:S01]  /*6960*/  SHF.R.U32.HI R4, RZ, UR7, R5 ;  /* 0x00000007ff047c19 */ /* 0x000fe20008011605 */
[----:B------:R-:W0:Y:S01]  /*6970*/  LDC R6, c[0x0][0x144] ;  /* 0x00005100ff067b82 */ /* 0x000e220000000800 */
[----:B------:R-:W-:Y:S01]  /*6980*/  IADD3 R5, P0, RZ, -R14, RZ ;  /* 0x8000000eff057210 */ /* 0x000fe20007f1e0ff */
[----:B------:R-:W-:Y:S01]  /*6990*/  ULDC UR6, c[0x0][0x154] ;  /* 0x0000550000067ab9 */ /* 0x000fe20000000800 */
[----:B-1----:R-:W-:Y:S01]  /*69a0*/  I2FP.F32.U32 R7, R20 ;  /* 0x0000001400077245 */ /* 0x002fe20000201000 */
[----:B------:R-:W1:Y:S01]  /*69b0*/  F2I.U32.TRUNC.NTZ R22, R22 ;  /* 0x0000001600167305 */ /* 0x000e62000020f000 */
[----:B------:R-:W-:Y:S01]  /*69c0*/  ULDC.64 UR4, c[0x0][0x620] ;  /* 0x0001880000047ab9 */ /* 0x000fe20000000a00 */
[----:B------:R-:W-:Y:S01]  /*69d0*/  IMAD.X R4, RZ, RZ, ~R4, P0 ;  /* 0x000000ffff047224 */ /* 0x000fe200000e0e04 */
[----:B------:R-:W-:Y:S01]  /*69e0*/  ISETP.NE.AND P2, PT, R2, 0x1, PT ;  /* 0x000000010200780c */ /* 0x000fe20003f45270 */
[----:B------:R-:W-:Y:S01]  /*69f0*/  FMUL R23, R7, UR6 ;  /* 0x0000000607177c20 */ /* 0x000fe20008400000 */
[----:B------:R-:W2:Y:S01]  /*6a00*/  LDC R25, c[0x0][0x148] ;  /* 0x00005200ff197b82 */ /* 0x000ea20000000800 */
[----:B------:R-:W-:Y:S01]  /*6a10*/  IMAD R4, R4, UR4, RZ ;  /* 0x0000000404047c24 */ /* 0x000fe2000f8e02ff */
[----:B------:R-:W-:-:S02]  /*6a20*/  ULDC.64 UR6, c[0x0][0x640] ;  /* 0x0001900000067ab9 */ /* 0x000fc40000000a00 */
[----:B------:R-:W-:Y:S01]  /*6a30*/  ISETP.NE.U32.AND P0, PT, RZ, UR6, PT ;  /* 0x00000006ff007c0c */ /* 0x000fe2000bf05070 */
[----:B------:R-:W3:Y:S01]  /*6a40*/  F2I.U32.TRUNC.NTZ R23, R23 ;  /* 0x0000001700177305 */ /* 0x000ee2000020f000 */
[C---:B------:R-:W-:Y:S02]  /*6a50*/  IMAD R7, R5.reuse, UR5, R4 ;  /* 0x0000000505077c24 */ /* 0x040fe4000f8e0204 */
[----:B------:R-:W-:Y:S01]  /*6a60*/  IMAD.WIDE.U32 R4, R5, UR4, R16 ;  /* 0x0000000405047c25 */ /* 0x000fe2000f8e0010 */
[----:B------:R-:W-:Y:S01]  /*6a70*/  ULDC UR4, c[0x0][0x618] ;  /* 0x0001860000047ab9 */ /* 0x000fe20000000800 */
[----:B------:R-:W-:Y:S02]  /*6a80*/  ISETP.NE.AND.EX P0, PT, RZ, UR7, PT, P0 ;  /* 0x00000007ff007c0c */ /* 0x000fe4000bf05300 */
[----:B------:R-:W-:Y:S02]  /*6a90*/  IMAD.IADD R5, R5, 0x1, R7 ;  /* 0x0000000105057824 */ /* 0x000fe400078e0207 */
[----:B-1----:R-:W-:-:S03]  /*6aa0*/  IMAD.MOV R22, RZ, RZ, -R22 ;  /* 0x000000ffff167224 */ /* 0x002fc600078e0a16 */
[----:B------:R-:W-:Y:S01]  /*6ab0*/  SHF.R.U64 R21, R4, UR4, R5 ;  /* 0x0000000404157c19 */ /* 0x000fe20008001205 */
[----:B0-----:R-:W-:Y:S01]  /*6ac0*/  IMAD R15, R6, R22, R15 ;  /* 0x00000016060f7224 */ /* 0x001fe200078e020f */
[----:B------:R-:W-:Y:S01]  /*6ad0*/  SHF.R.U32.HI R4, RZ, UR4, R5 ;  /* 0x00000004ff047c19 */ /* 0x000fe20008011605 */
[----:B------:R-:W-:Y:S01]  /*6ae0*/  ULDC UR4, c[0x0][0x608] ;  /* 0x0001820000047ab9 */ /* 0x000fe20000000800 */
[----:B---3--:R-:W-:Y:S02]  /*6af0*/  IMAD.MOV R6, RZ, RZ, -R23 ;  /* 0x000000ffff067224 */ /* 0x008fe400078e0a17 */
[--C-:B------:R-:W-:Y:S02]  /*6b00*/  SHF.R.U64 R22, R21, UR4, R4.reuse ;  /* 0x0000000415167c19 */ /* 0x100fe40008001204 */
[----:B------:R-:W-:Y:S01]  /*6b10*/  SHF.R.U32.HI R5, RZ, UR4, R4 ;  /* 0x00000004ff057c19 */ /* 0x000fe20008011604 */
[----:B------:R-:W-:Y:S01]  /*6b20*/  ULDC UR4, c[0x0][0x658] ;  /* 0x0001960000047ab9 */ /* 0x000fe20000000800 */
[----:B--2---:R-:W-:-:S02]  /*6b30*/  @P2 IMAD R15, R25, R6, R20 ;  /* 0x00000006190f2224 */ /* 0x004fc400078e0214 */
[--C-:B------:R-:W-:Y:S02]  /*6b40*/  SHF.R.U64 R20, R22, UR4, R5.reuse ;  /* 0x0000000416147c19 */ /* 0x100fe40008001205 */
[----:B------:R-:W-:-:S03]  /*6b50*/  SHF.R.U32.HI R23, RZ, UR4, R5 ;  /* 0x00000004ff177c19 */ /* 0x000fc60008011605 */
[----:B------:R-:W-:Y:S02]  /*6b60*/  IMAD.MOV.U32 R6, RZ, RZ, R20 ;  /* 0x000000ffff067224 */ /* 0x000fe400078e0014 */
[----:B------:R-:W-:Y:S01]  /*6b70*/  IMAD.MOV.U32 R5, RZ, RZ, R23 ;  /* 0x000000ffff057224 */ /* 0x000fe200078e0017 */
[----:B------:R-:W-:Y:S06]  /*6b80*/  @!P0 BRA `(.L_x_182) ;  /* 0x00000000002c8947 */ /* 0x000fec0003800000 */
        /* <DEDUP_REMOVED lines=9> */
[----:B------:R-:W-:-:S04]  /*6c20*/  IMAD.WIDE.U32.X R4, R23, UR7, R4, P1 ;  /* 0x0000000717047c25 */ /* 0x000fc800088e0404 */
[----:B------:R-:W-:-:S07]  /*6c30*/  IMAD.MOV.U32 R6, RZ, RZ, R4 ;  /* 0x000000ffff067224 */ /* 0x000fce00078e0004 */
.L_x_182:
[----:B------:R-:W-:Y:S01]  /*6c40*/  ULDC UR4, c[0x0][0x648] ;  /* 0x0001920000047ab9 */ /* 0x000fe20000000800 */
[----:B------:R-:W-:Y:S01]  /*6c50*/  LOP3.LUT R4, R22, UR16, RZ, 0xc0, !PT ;  /* 0x0000001016047c12 */ /* 0x000fe2000f8ec0ff */
[----:B------:R-:W-:Y:S01]  /*6c60*/  ULDC UR5, c[0x0][0x610] ;  /* 0x0001840000057ab9 */ /* 0x000fe20000000800 */
[----:B------:R-:W-:Y:S01]  /*6c70*/  SHF.R.U64 R5, R6, UR4, R5 ;  /* 0x0000000406057c19 */ /* 0x000fe20008001205 */
[----:B------:R-:W-:Y:S01]  /*6c80*/  ULDC UR4, c[0x0][0x638] ;  /* 0x00018e0000047ab9 */ /* 0x000fe20000000800 */
[----:B------:R-:W-:-:S03]  /*6c90*/  LOP3.LUT R21, R21, UR15, RZ, 0xc0, !PT ;  /* 0x0000000f15157c12 */ /* 0x000fc6000f8ec0ff */
[----:B------:R-:W-:Y:S02]  /*6ca0*/  IMAD.MOV R7, RZ, RZ, -R5 ;  /* 0x000000ffff077224 */ /* 0x000fe400078e0a05 */
[----:B------:R-:W-:Y:S02]  /*6cb0*/  IMAD R4, R5, UR17, R4 ;  /* 0x0000001105047c24 */ /* 0x000fe4000f8e0204 */
[----:B------:R-:W-:Y:S01]  /*6cc0*/  IMAD R20, R7, UR4, R20 ;  /* 0x0000000407147c24 */ /* 0x000fe2000f8e0214 */
[----:B------:R-:W-:Y:S01]  /*6cd0*/  ULDC UR4, c[0x0][0x600] ;  /* 0x0001800000047ab9 */ /* 0x000fe20000000800 */
[----:B------:R-:W-:Y:S02]  /*6ce0*/  IMAD R15, R4, UR5, R15 ;  /* 0x00000005040f7c24 */ /* 0x000fe4000f8e020f */
[----:B------:R-:W-:Y:S02]  /*6cf0*/  IMAD R20, R20, UR4, R21 ;  /* 0x0000000414147c24 */ /* 0x000fe4000f8e0215 */
[----:B------:R-:W-:-:S02]  /*6d00*/  IMAD.MOV.U32 R4, RZ, RZ, 0x1 ;  /* 0x00000001ff047424 */ /* 0x000fc400078e00ff */
[----:B------:R-:W-:Y:S01]  /*6d10*/  IMAD.MOV.U32 R7, RZ, RZ, R14 ;  /* 0x000000ffff077224 */ /* 0x000fe200078e000e */
[----:B------:R-:W-:Y:S02]  /*6d20*/  SEL R21, R20, R15, !P2 ;  /* 0x0000000f14157207 */ /* 0x000fe40005000000 */
[----:B------:R-:W-:-:S07]  /*6d30*/  SEL R20, R15, R20, !P2 ;  /* 0x000000140f147207 */ /* 0x000fce0005000000 */
.L_x_180:
[----:B------:R-:W-:Y:S05]  /*6d40*/  BSYNC B1 ;  /* 0x0000000000017941 */ /* 0x000fea0003800000 */
.L_x_179:
[----:B------:R-:W-:-:S13]  /*6d50*/  LOP3.LUT P0, RZ, R4, 0xff, RZ, 0xc0, !PT ;  /* 0x000000ff04ff7812 */ /* 0x000fda000780c0ff */
[----:B------:R-:W-:Y:S05]  /*6d60*/  @P0 BRA `(.L_x_183) ;  /* 0xfffffff400380947 */ /* 0x000fea000383ffff */
[----:B------:R-:W-:Y:S05]  /*6d70*/  BSYNC B0 ;  /* 0x0000000000007941 */ /* 0x000fea0003800000 */
.L_x_172:
[----:B------:R-:W-:-:S03]  /*6d80*/  UMOV UR4, 0xffffffff ;  /* 0xffffffff00047882 */ /* 0x000fc60000000000 */
[----:B------:R-:W-:Y:S05]  /*6d90*/  BRA.DIV UR4, `(.L_x_184) ;  /* 0x0000000604807947 */ /* 0x000fea000b800000 */
[----:B------:R-:W-:-:S13]  /*6da0*/  ELECT P6, URZ, PT ;  /* 0x00000000003f782f */ /* 0x000fda00038c0000 */
.L_x_201:
[----:B------:R-:W-:Y:S04]  /*6db0*/  BSSY B0, `(.L_x_185) ;  /* 0x0000046000007945 */ /* 0x000fe80003800000 */
[----:B------:R-:W-:Y:S05]  /*6dc0*/  @!P6 BRA `(.L_x_186) ;  /* 0x000000040010e947 */ /* 0x000fea0003800000 */
[----:B------:R-:W-:-:S04]  /*6dd0*/  LOP3.LUT R18, R18, 0x2, RZ, 0xfc, !PT ;  /* 0x0000000212127812 */ /* 0x000fc800078efcff */
[----:B------:R-:W-:-:S13]  /*6de0*/  ISETP.NE.AND P0, PT, R18, 0x3, PT ;  /* 0x000000031200780c */ /* 0x000fda0003f05270 */
[----:B------:R-:W-:Y:S05]  /*6df0*/  @!P0 BRA `(.L_x_187) ;  /* 0x0000000000048947 */ /* 0x000fea0003800000 */
[----:B------:R-:W-:Y:S01]  /*6e00*/  BPT.TRAP 0x1 ;  /* 0x000000040000795c */ /* 0x000fe20000300000 */
.L_x_187:
[----:B------:R-:W0:Y:S01]  /*6e10*/  S2R R5, SR_CgaCtaId ;  /* 0x0000000000057919 */ /* 0x000e220000008800 */
[----:B------:R-:W-:Y:S02]  /*6e20*/  MOV R0, 0x400 ;  /* 0x0000040000007802 */ /* 0x000fe40000000f00 */
[----:B------:R-:W-:Y:S02]  /*6e30*/  SHF.L.U32 R2, R3, 0x1f, RZ ;  /* 0x0000001f03027819 */ /* 0x000fe400000006ff */
[----:B0-----:R-:W-:-:S05]  /*6e40*/  LEA R5, R5, R0, 0x18 ;  /* 0x0000000005057211 */ /* 0x001fca00078ec0ff */
[----:B------:R-:W-:-:S04]  /*6e50*/  VIADD R5, R5, 0x38 ;  /* 0x0000003805057836 */ /* 0x000fc80000000000 */
[C---:B------:R-:W-:Y:S02]  /*6e60*/  IMAD R7, R8.reuse, 0x8, R5 ;  /* 0x0000000808077824 */ /* 0x040fe400078e0205 */
[----:B------:R-:W-:Y:S02]  /*6e70*/  VIADD R8, R8, 0x1 ;  /* 0x0000000108087836 */ /* 0x000fe40000000000 */
[----:B------:R-:W0:Y:S03]  /*6e80*/  SYNCS.PHASECHK.TRANS64.TRYWAIT P0, [R7+URZ], R2 ;  /* 0x00000002070075a7 */ /* 0x000e26000800017f */
[----:B------:R-:W-:-:S04]  /*6e90*/  ISETP.NE.AND P1, PT, R8, 0x7, PT ;  /* 0x000000070800780c */ /* 0x000fc80003f25270 */
[----:B------:R-:W-:Y:S02]  /*6ea0*/  SEL R0, RZ, 0x1, P1 ;  /* 0x00000001ff007807 */ /* 0x000fe40000800000 */
[----:B------:R-:W-:Y:S02]  /*6eb0*/  SEL R8, R8, RZ, P1 ;  /* 0x000000ff08087207 */ /* 0x000fe40000800000 */
[----:B------:R-:W-:-:S03]  /*6ec0*/  LOP3.LUT R9, R3, R0, RZ, 0x3c, !PT ;  /* 0x0000000003097212 */ /* 0x000fc600078e3cff */
[----:B------:R-:W-:Y:S01]  /*6ed0*/  IMAD R6, R8, 0x8, R5 ;  /* 0x0000000808067824 */ /* 0x000fe200078e0205 */
[----:B------:R-:W-:Y:S01]  /*6ee0*/  SHF.L.U32 R3, R9, 0x1f, RZ ;  /* 0x0000001f09037819 */ /* 0x000fe200000006ff */
[----:B0-----:R-:W-:Y:S06]  /*6ef0*/  @!P0 BRA `(.L_x_188) ;  /* 0x0000000400488947 */ /* 0x001fec0003800000 */
.L_x_202:
[----:B------:R-:W1:Y:S01]  /*6f00*/  SYNCS.PHASECHK.TRANS64.TRYWAIT P0, [R6+URZ], R3 ;  /* 0x00000003060075a7 */ /* 0x000e62000800017f */
[----:B------:R-:W-:-:S05]  /*6f10*/  VIADD R0, R8, 0x1 ;  /* 0x0000000108007836 */ /* 0x000fca0000000000 */
[----:B------:R-:W-:-:S04]  /*6f20*/  ISETP.NE.AND P1, PT, R0, 0x7, PT ;  /* 0x000000070000780c */ /* 0x000fc80003f25270 */
[----:B0-----:R-:W-:Y:S02]  /*6f30*/  SEL R2, RZ, 0x1, P1 ;  /* 0x00000001ff027807 */ /* 0x001fe40000800000 */
[----:B------:R-:W-:Y:S02]  /*6f40*/  SEL R0, R0, RZ, P1 ;  /* 0x000000ff00007207 */ /* 0x000fe40000800000 */
[----:B------:R-:W-:-:S03]  /*6f50*/  LOP3.LUT R9, R9, R2, RZ, 0x3c, !PT ;  /* 0x0000000209097212 */ /* 0x000fc600078e3cff */
[----:B------:R-:W-:Y:S01]  /*6f60*/  IMAD R7, R0, 0x8, R5 ;  /* 0x0000000800077824 */ /* 0x000fe200078e0205 */
[----:B------:R-:W-:Y:S01]  /*6f70*/  SHF.L.U32 R4, R9, 0x1f, RZ ;  /* 0x0000001f09047819 */ /* 0x000fe200000006ff */
[----:B-1----:R-:W-:Y:S06]  /*6f80*/  @!P0 BRA `(.L_x_189) ;  /* 0x0000000400388947 */ /* 0x002fec0003800000 */
.L_x_203:
[----:B------:R-:W1:Y:S01]  /*6f90*/  SYNCS.PHASECHK.TRANS64.TRYWAIT P0, [R7+URZ], R4 ;  /* 0x00000004070075a7 */ /* 0x000e62000800017f */
[----:B------:R-:W-:-:S05]  /*6fa0*/  VIADD R0, R0, 0x1 ;  /* 0x0000000100007836 */ /* 0x000fca0000000000 */
[----:B------:R-:W-:-:S04]  /*6fb0*/  ISETP.NE.AND P1, PT, R0, 0x7, PT ;  /* 0x000000070000780c */ /* 0x000fc80003f25270 */
[----:B------:R-:W-:Y:S02]  /*6fc0*/  SEL R2, RZ, 0x1, P1 ;  /* 0x00000001ff027807 */ /* 0x000fe40000800000 */
[----:B------:R-:W-:Y:S02]  /*6fd0*/  SEL R0, R0, RZ, P1 ;  /* 0x000000ff00007207 */ /* 0x000fe40000800000 */
[----:B------:R-:W-:-:S03]  /*6fe0*/  LOP3.LUT R9, R9, R2, RZ, 0x3c, !PT ;  /* 0x0000000209097212 */ /* 0x000fc600078e3cff */
[----:B0-----:R-:W-:Y:S01]  /*6ff0*/  IMAD R6, R0, 0x8, R5 ;  /* 0x0000000800067824 */ /* 0x001fe200078e0205 */
[----:B------:R-:W-:Y:S01]  /*7000*/  SHF.L.U32 R3, R9, 0x1f, RZ ;  /* 0x0000001f09037819 */ /* 0x000fe200000006ff */
[----:B-1----:R-:W-:Y:S06]  /*7010*/  @!P0 BRA `(.L_x_190) ;  /* 0x0000000400288947 */ /* 0x002fec0003800000 */
.L_x_204:
        /* <DEDUP_REMOVED lines=9> */
.L_x_205:
        /* <DEDUP_REMOVED lines=9> */
.L_x_206:
[----:B------:R-:W1:Y:S01]  /*7140*/  SYNCS.PHASECHK.TRANS64.TRYWAIT P0, [R6+URZ], R3 ;  /* 0x00000003060075a7 */ /* 0x000e62000800017f */
[----:B------:R-:W-:-:S05]  /*7150*/  VIADD R0, R0, 0x1 ;  /* 0x0000000100007836 */ /* 0x000fca0000000000 */
[----:B------:R-:W-:-:S04]  /*7160*/  ISETP.NE.AND P1, PT, R0, 0x7, PT ;  /* 0x000000070000780c */ /* 0x000fc80003f25270 */
[----:B------:R-:W-:Y:S02]  /*7170*/  SEL R2, RZ, 0x1, P1 ;  /* 0x00000001ff027807 */ /* 0x000fe40000800000 */
[----:B------:R-:W-:Y:S02]  /*7180*/  SEL R0, R0, RZ, P1 ;  /* 0x000000ff00007207 */ /* 0x000fe40000800000 */
[----:B------:R-:W-:Y:S01]  /*7190*/  LOP3.LUT R2, R9, R2, RZ, 0x3c, !PT ;  /* 0x0000000209027212 */ /* 0x000fe200078e3cff */
[----:B-1----:R-:W-:Y:S06]  /*71a0*/  @!P0 BRA `(.L_x_193) ;  /* 0x0000000400008947 */ /* 0x002fec0003800000 */
.L_x_207:
[----:B------:R-:W-:Y:S01]  /*71b0*/  IMAD R5, R0, 0x8, R5 ;  /* 0x0000000800057824 */ /* 0x000fe200078e0205 */
[----:B------:R-:W-:-:S07]  /*71c0*/  SHF.L.U32 R0, R2, 0x1f, RZ ;  /* 0x0000001f02007819 */ /* 0x000fce00000006ff */
.L_x_194:
[----:B--2---:R2:W3:Y:S02]  /*71d0*/  SYNCS.PHASECHK.TRANS64.TRYWAIT P0, [R5+URZ], R0 ;  /* 0x00000000050075a7 */ /* 0x0044e4000800017f */
[----:B---3--:R-:W-:Y:S05]  /*71e0*/  @!P0 NANOSLEEP.SYNCS 0x989680 ;  /* 0x009896800000895d */ /* 0x008fea0003900000 */
[----:B------:R-:W3:Y:S02]  /*71f0*/  @!P0 SYNCS.PHASECHK.TRANS64 P0, [R5+URZ], R0 ;  /* 0x00000000050085a7 */ /* 0x000ee4000800007f */
[----:B---3--:R-:W-:Y:S05]  /*7200*/  @!P0 BRA `(.L_x_194) ;  /* 0xfffffffc00f08947 */ /* 0x008fea000383ffff */
.L_x_186:
[----:B------:R-:W-:Y:S05]  /*7210*/  BSYNC B0 ;  /* 0x0000000000007941 */ /* 0x000fea0003800000 */
.L_x_185:
[----:B------:R-:W-:Y:S05]  /*7220*/  EXIT ;  /* 0x000000000000794d */ /* 0x000fea0003800000 */
.L_x_21:
[----:B-1----:R1:W2:Y:S02]  /*7230*/  SYNCS.PHASECHK.TRANS64.TRYWAIT P1, [R3+URZ], R0 ;  /* 0x00000000030075a7 */ /* 0x0022a4000802017f */
[----:B--2---:R-:W-:Y:S05]  /*7240*/  @!P1 NANOSLEEP.SYNCS 0x989680 ;  /* 0x009896800000995d */ /* 0x004fea0003900000 */
[----:B------:R-:W2:Y:S02]  /*7250*/  @!P1 SYNCS.PHASECHK.TRANS64 P1, [R3+URZ], R0 ;  /* 0x00000000030095a7 */ /* 0x000ea4000802007f */
[----:B--2---:R-:W-:Y:S05]  /*7260*/  @!P1 BRA `(.L_x_21) ;  /* 0xfffffffc00f09947 */ /* 0x004fea000383ffff */
[----:B------:R-:W-:Y:S05]  /*7270*/  BRA `(.L_x_20) ;  /* 0xffffffa400647947 */ /* 0x000fea000383ffff */
.L_x_26:
[----:B-1----:R1:W2:Y:S02]  /*7280*/  SYNCS.PHASECHK.TRANS64.TRYWAIT P1, [R5+URZ], R4 ;  /* 0x00000004050075a7 */ /* 0x0022a4000802017f */
[----:B--2---:R-:W-:Y:S05]  /*7290*/  @!P1 NANOSLEEP.SYNCS 0x989680 ;  /* 0x009896800000995d */ /* 0x004fea0003900000 */
[----:B------:R-:W2:Y:S02]  /*72a0*/  @!P1 SYNCS.PHASECHK.TRANS64 P1, [R5+URZ], R4 ;  /* 0x00000004050095a7 */ /* 0x000ea4000802007f */
[----:B--2---:R-:W-:Y:S05]  /*72b0*/  @!P1 BRA `(.L_x_26) ;  /* 0xfffffffc00f09947 */ /* 0x004fea000383ffff */
[----:B------:R-:W-:Y:S05]  /*72c0*/  BRA `(.L_x_25) ;  /* 0xffffffa800407947 */ /* 0x000fea000383ffff */
.L_x_173:
[----:B------:R-:W-:Y:S01]  /*72d0*/  BSSY B1, `(.L_x_195) ;  /* 0x0000006000017945 */ /* 0x000fe20003800000 */
[----:B------:R-:W-:-:S07]  /*72e0*/  IMAD.MOV.U32 R15, RZ, RZ, -0x1 ;  /* 0xffffffffff0f7424 */ /* 0x000fce00078e00ff */
[----:B------:R-:W-:Y:S05]  /*72f0*/  WARPSYNC.COLLECTIVE R15, `(.L_x_196) ;  /* 0x000000000f0c7348 */ /* 0x000fea0003c00000 */
[----:B------:R-:W-:Y:S02]  /*7300*/  ELECT P6, UR62, PT ;  /* 0x00000000003e782f */ /* 0x000fe400038c0000 */
[----:B------:R-:W-:Y:S01]  /*7310*/  MOV R14, UR62 ;  /* 0x0000003e000e7c02 */ /* 0x000fe20008000f00 */
[----:B------:R-:W-:Y:S10]  /*7320*/  ENDCOLLECTIVE ;  /* 0x000000000000791b */ /* 0x000ff40003800000 */
.L_x_196:
[----:B------:R-:W-:Y:S05]  /*7330*/  BSYNC B1 ;  /* 0x0000000000017941 */ /* 0x000fea0003800000 */
.L_x_195:
[----:B------:R-:W-:Y:S05]  /*7340*/  BRA `(.L_x_197) ;  /* 0xffffffec00cc7947 */ /* 0x000fea000383ffff */
.L_x_176:
[----:B-1----:R1:W2:Y:S02]  /*7350*/  SYNCS.PHASECHK.TRANS64.TRYWAIT P0, [R23+URZ+0x38], R14 ;  /* 0x0000380e170075a7 */ /* 0x0022a4000800017f */
[----:B--2---:R-:W-:Y:S05]  /*7360*/  @!P0 NANOSLEEP.SYNCS 0x989680 ;  /* 0x009896800000895d */ /* 0x004fea0003900000 */
[----:B------:R-:W2:Y:S02]  /*7370*/  @!P0 SYNCS.PHASECHK.TRANS64 P0, [R23+URZ+0x38], R14 ;  /* 0x0000380e170085a7 */ /* 0x000ea4000800007f */
[----:B--2---:R-:W-:Y:S05]  /*7380*/  @!P0 BRA `(.L_x_176) ;  /* 0xfffffffc00f08947 */ /* 0x004fea000383ffff */
[----:B------:R-:W-:Y:S05]  /*7390*/  BRA `(.L_x_198) ;  /* 0xfffffff000047947 */ /* 0x000fea000383ffff */
.L_x_184:
[----:B------:R-:W-:Y:S01]  /*73a0*/  BSSY B0, `(.L_x_199) ;  /* 0x0000006000007945 */ /* 0x000fe20003800000 */
[----:B------:R-:W-:-:S07]  /*73b0*/  IMAD.MOV.U32 R15, RZ, RZ, -0x1 ;  /* 0xffffffffff0f7424 */ /* 0x000fce00078e00ff */
[----:B------:R-:W-:Y:S05]  /*73c0*/  WARPSYNC.COLLECTIVE R15, `(.L_x_200) ;  /* 0x000000000f0c7348 */ /* 0x000fea0003c00000 */
[----:B------:R-:W-:Y:S02]  /*73d0*/  ELECT P6, UR62, PT ;  /* 0x00000000003e782f */ /* 0x000fe400038c0000 */
[----:B------:R-:W-:Y:S01]  /*73e0*/  MOV R14, UR62 ;  /* 0x0000003e000e7c02 */ /* 0x000fe20008000f00 */
[----:B------:R-:W-:Y:S10]  /*73f0*/  ENDCOLLECTIVE ;  /* 0x000000000000791b */ /* 0x000ff40003800000 */
.L_x_200:
[----:B------:R-:W-:Y:S05]  /*7400*/  BSYNC B0 ;  /* 0x0000000000007941 */ /* 0x000fea0003800000 */
.L_x_199:
[----:B------:R-:W-:Y:S05]  /*7410*/  BRA `(.L_x_201) ;  /* 0xfffffff800647947 */ /* 0x000fea000383ffff */
.L_x_188:
[----:B0-----:R0:W1:Y:S02]  /*7420*/  SYNCS.PHASECHK.TRANS64.TRYWAIT P0, [R7+URZ], R2 ;  /* 0x00000002070075a7 */ /* 0x001064000800017f */
[----:B-1----:R-:W-:Y:S05]  /*7430*/  @!P0 NANOSLEEP.SYNCS 0x989680 ;  /* 0x009896800000895d */ /* 0x002fea0003900000 */
[----:B------:R-:W1:Y:S02]  /*7440*/  @!P0 SYNCS.PHASECHK.TRANS64 P0, [R7+URZ], R2 ;  /* 0x00000002070085a7 */ /* 0x000e64000800007f */
[----:B-1----:R-:W-:Y:S05]  /*7450*/  @!P0 BRA `(.L_x_188) ;  /* 0xfffffffc00f08947 */ /* 0x002fea000383ffff */
[----:B------:R-:W-:Y:S05]  /*7460*/  BRA `(.L_x_202) ;  /* 0xfffffff800a47947 */ /* 0x000fea000383ffff */
.L_x_189:
[----:B0-----:R0:W1:Y:S02]  /*7470*/  SYNCS.PHASECHK.TRANS64.TRYWAIT P0, [R6+URZ], R3 ;  /* 0x00000003060075a7 */ /* 0x001064000800017f */
[----:B-1----:R-:W-:Y:S05]  /*7480*/  @!P0 NANOSLEEP.SYNCS 0x989680 ;  /* 0x009896800000895d */ /* 0x002fea0003900000 */
[----:B------:R-:W1:Y:S02]  /*7490*/  @!P0 SYNCS.PHASECHK.TRANS64 P0, [R6+URZ], R3 ;  /* 0x00000003060085a7 */ /* 0x000e64000800007f */
[----:B-1----:R-:W-:Y:S05]  /*74a0*/  @!P0 BRA `(.L_x_189) ;  /* 0xfffffffc00f08947 */ /* 0x002fea000383ffff */
[----:B------:R-:W-:Y:S05]  /*74b0*/  BRA `(.L_x_203) ;  /* 0xfffffff800b47947 */ /* 0x000fea000383ffff */
.L_x_190:
[----:B0-----:R0:W1:Y:S02]  /*74c0*/  SYNCS.PHASECHK.TRANS64.TRYWAIT P0, [R7+URZ], R4 ;  /* 0x00000004070075a7 */ /* 0x001064000800017f */
[----:B-1----:R-:W-:Y:S05]  /*74d0*/  @!P0 NANOSLEEP.SYNCS 0x989680 ;  /* 0x009896800000895d */ /* 0x002fea0003900000 */
[----:B------:R-:W1:Y:S02]  /*74e0*/  @!P0 SYNCS.PHASECHK.TRANS64 P0, [R7+URZ], R4 ;  /* 0x00000004070085a7 */ /* 0x000e64000800007f */
[----:B-1----:R-:W-:Y:S05]  /*74f0*/  @!P0 BRA `(.L_x_190) ;  /* 0xfffffffc00f08947 */ /* 0x002fea000383ffff */
[----:B------:R-:W-:Y:S05]  /*7500*/  BRA `(.L_x_204) ;  /* 0xfffffff800c47947 */ /* 0x000fea000383ffff */
.L_x_191:
[----:B0-----:R0:W1:Y:S02]  /*7510*/  SYNCS.PHASECHK.TRANS64.TRYWAIT P0, [R6+URZ], R3 ;  /* 0x00000003060075a7 */ /* 0x001064000800017f */
[----:B-1----:R-:W-:Y:S05]  /*7520*/  @!P0 NANOSLEEP.SYNCS 0x989680 ;  /* 0x009896800000895d */ /* 0x002fea0003900000 */
[----:B------:R-:W1:Y:S02]  /*7530*/  @!P0 SYNCS.PHASECHK.TRANS64 P0, [R6+URZ], R3 ;  /* 0x00000003060085a7 */ /* 0x000e64000800007f */
[----:B-1----:R-:W-:Y:S05]  /*7540*/  @!P0 BRA `(.L_x_191) ;  /* 0xfffffffc00f08947 */ /* 0x002fea000383ffff */
[----:B------:R-:W-:Y:S05]  /*7550*/  BRA `(.L_x_205) ;  /* 0xfffffff800d47947 */ /* 0x000fea000383ffff */
.L_x_192:
[----:B0-----:R0:W1:Y:S02]  /*7560*/  SYNCS.PHASECHK.TRANS64.TRYWAIT P0, [R7+URZ], R4 ;  /* 0x00000004070075a7 */ /* 0x001064000800017f */
[----:B-1----:R-:W-:Y:S05]  /*7570*/  @!P0 NANOSLEEP.SYNCS 0x989680 ;  /* 0x009896800000895d */ /* 0x002fea0003900000 */
[----:B------:R-:W1:Y:S02]  /*7580*/  @!P0 SYNCS.PHASECHK.TRANS64 P0, [R7+URZ], R4 ;  /* 0x00000004070085a7 */ /* 0x000e64000800007f */
[----:B-1----:R-:W-:Y:S05]  /*7590*/  @!P0 BRA `(.L_x_192) ;  /* 0xfffffffc00f08947 */ /* 0x002fea000383ffff */
[----:B------:R-:W-:Y:S05]  /*75a0*/  BRA `(.L_x_206) ;  /* 0xfffffff800e47947 */ /* 0x000fea000383ffff */
.L_x_193:
[----:B-1----:R1:W2:Y:S02]  /*75b0*/  SYNCS.PHASECHK.TRANS64.TRYWAIT P0, [R6+URZ], R3 ;  /* 0x00000003060075a7 */ /* 0x0022a4000800017f */
[----:B--2---:R-:W-:Y:S05]  /*75c0*/  @!P0 NANOSLEEP.SYNCS 0x989680 ;  /* 0x009896800000895d */ /* 0x004fea0003900000 */
[----:B------:R-:W2:Y:S02]  /*75d0*/  @!P0 SYNCS.PHASECHK.TRANS64 P0, [R6+URZ], R3 ;  /* 0x00000003060085a7 */ /* 0x000ea4000800007f */
[----:B--2---:R-:W-:Y:S05]  /*75e0*/  @!P0 BRA `(.L_x_193) ;  /* 0xfffffffc00f08947 */ /* 0x004fea000383ffff */
[----:B------:R-:W-:Y:S05]  /*75f0*/  BRA `(.L_x_207) ;  /* 0xfffffff800ec7947 */ /* 0x000fea000383ffff */
.L_x_208:
[----:B------:R-:W-:-:S00]  /*7600*/  BRA `(.L_x_208) ;  /* 0xfffffffc00fc7947 */ /* 0x000fc0000383ffff */
[----:B------:R-:W-:-:S00]  /*7610*/  NOP ;  /* 0x0000000000007918 */ /* 0x000fc00000000000 */
        /* <DEDUP_REMOVED lines=14> */
.L_x_209:


//--------------------- .nv.global.init           --------------------------
	.section	.nv.global.init,"aw",@progbits
.nv.global.init:
	.type		$str$22,@object
	.size		$str$22,($str$23 - $str$22)
$str$22:
        /*0000*/ 	.byte	0x6b, 0x5f, 0x74, 0x69, 0x6c, 0x65, 0x5f, 0x63, 0x6f, 0x75, 0x6e, 0x74, 0x20, 0x3e, 0x3d, 0x20
        /*0010*/ 	.byte	0x31, 0x00
	.type		$str$23,@object
	.size		$str$23,(__unnamed_1 - $str$23)
$str$23:
        /*0012*/ 	.byte	0x2f, 0x74, 0x6d, 0x70, 0x2f, 0x63, 0x75, 0x74, 0x6c, 0x61, 0x73, 0x73, 0x5f, 0x73, 0x77, 0x65
        /*0022*/ 	.byte	0x65, 0x70, 0x5f, 0x73, 0x72, 0x63, 0x2f, 0x69, 0x6e, 0x63, 0x6c, 0x75, 0x64, 0x65, 0x2f, 0x63
        /*0032*/ 	.byte	0x75, 0x74, 0x6c, 0x61, 0x73, 0x73, 0x2f, 0x67, 0x65, 0x6d, 0x6d, 0x2f, 0x63, 0x6f, 0x6c, 0x6c
        /*0042*/ 	.byte	0x65, 0x63, 0x74, 0x69, 0x76, 0x65, 0x2f, 0x73, 0x6d, 0x39, 0x30, 0x5f, 0x6d, 0x6d, 0x61, 0x5f
        /*0052*/ 	.byte	0x74, 0x6d, 0x61, 0x5f, 0x67, 0x6d, 0x6d, 0x61, 0x5f, 0x73, 0x73, 0x5f, 0x77, 0x61, 0x72, 0x70
        /*0062*/ 	.byte	0x73, 0x70, 0x65, 0x63, 0x69, 0x61, 0x6c, 0x69, 0x7a, 0x65, 0x64, 0x2e, 0x68, 0x70, 0x70, 0x00
	.type		__unnamed_1,@object
	.size		__unnamed_1,(.L_0 - __unnamed_1)
__unnamed_1:
        /*0072*/ 	.byte	0x76, 0x6f, 0x69, 0x64, 0x20, 0x63, 0x75, 0x74, 0x6c, 0x61, 0x73, 0x73, 0x3a, 0x3a, 0x67, 0x65
        /* <DEDUP_REMOVED lines=172> */
        /*0b42*/ 	.byte	0x74, 0x65, 0x3a, 0x3a, 0x69, 0x64, 0x65, 0x6e, 0x74, 0x69, 0x74, 0x79, 0x5d, 0x00
.L_0:


//--------------------- .nv.shared._ZN7cutlass13device_kernelINS_4gemm6kernel13GemmUniversalIN4cute5tupleIJiiiiEEENS1_10collective13CollectiveMmaINS1_34MainloopSm90TmaGmmaWarpSpecializedILi7ENS5_IJNS4_1CILi4EEENSA_ILi1EEESC_EEENS1_35KernelTmaWarpSpecializedCooperativeEEENS5_IJNSA_ILi128EEESG_SG_EEEaNS5_IJlSC_lEEEaSI_NS4_8TiledMMAINS4_8MMA_AtomIJNS4_4SM904GMMA27MMA_64x128x32_S32S8S8_SS_TNEEEENS4_6LayoutINS5_IJNSA_ILi2EEESC_SC_EEENS5_IJSC_NSA_ILi0EEESS_EEEEENS5_IJNS4_10UnderscoreESV_SV_EEEEENS4_13SM90_TMA_LOADENS4_14ComposedLayoutINS4_7SwizzleILi3ELi4ELi3EEENS4_18smem_ptr_flag_bitsILi8EEENSP_INS5_IJNSA_ILi8EEESG_EEENS5_IJSG_SC_EEEEEEEvNS4_8identityENS4_23SM90_TMA_LOAD_MULTICASTES18_vS19_EENS_8epilogue10collective6detail29Sm90TmaWarpSpecializedAdapterINS1D_15DefaultEpilogueIaSI_SI_NS1C_6thread17LinearCombinationIaLi1EiiLNS1H_9ScaleType4KindE0ELNS_15FloatRoundStyleE2EaEENS1_15EpilogueDefaultEEEEEvvEEEEvNT_6ParamsE --------------------------
	.section	.nv.shared._ZN7cutlass13device_kernelINS_4gemm6kernel13GemmUniversalIN4cute5tupleIJiiiiEEENS1_10collective13CollectiveMmaINS1_34MainloopSm90TmaGmmaWarpSpecializedILi7ENS5_IJNS4_1CILi4EEENSA_ILi1EEESC_EEENS1_35KernelTmaWarpSpecializedCooperativeEEENS5_IJNSA_ILi128EEESG_SG_EEEaNS5_IJlSC_lEEEaSI_NS4_8TiledMMAINS4_8MMA_AtomIJNS4_4SM904GMMA27MMA_64x128x32_S32S8S8_SS_TNEEEENS4_6LayoutINS5_IJNSA_ILi2EEESC_SC_EEENS5_IJSC_NSA_ILi0EEESS_EEEEENS5_IJNS4_10UnderscoreESV_SV_EEEEENS4_13SM90_TMA_LOADENS4_14ComposedLayoutINS4_7SwizzleILi3ELi4ELi3EEENS4_18smem_ptr_flag_bitsILi8EEENSP_INS5_IJNSA_ILi8EEESG_EEENS5_IJSG_SC_EEEEEEEvNS4_8identityENS4_23SM90_TMA_LOAD_MULTICASTES18_vS19_EENS_8epilogue10collective6detail29Sm90TmaWarpSpecializedAdapterINS1D_15DefaultEpilogueIaSI_SI_NS1C_6thread17LinearCombinationIaLi1EiiLNS1H_9ScaleType4KindE0ELNS_15FloatRoundStyleE2EaEENS1_15EpilogueDefaultEEEEEvvEEEEvNT_6ParamsE,"aw",@nobits
	.sectionflags	@""
	.align	16
	.zero		1024


//--------------------- .nv.shared.reserved.0     --------------------------
	.section	.nv.shared.reserved.0,"aw",@nobits
	.weak		__nv_reservedSMEM_offset_0_alias
	.size		__nv_reservedSMEM_offset_0_alias, 0, 0
	.other		__nv_reservedSMEM_offset_0_alias,@"STO_CUDA_RESERVED_SHARED STV_DEFAULT"
__nv_reservedSMEM_offset_0_alias:
	.zero		0


//--------------------- .nv.global                --------------------------
	.section	.nv.global,"aw",@nobits
.nv.global:
	.type		_ZN40_INTERNAL_5ca7ca50_4_k_cu_dbfeaaa7_265994cute1_E,@object
	.size		_ZN40_INTERNAL_5ca7ca50_4_k_cu_dbfeaaa7_265994cute1_E,(_ZN40_INTERNAL_5ca7ca50_4_k_cu_dbfeaaa7_265994cuda3std3__45__cpo6cbeginE - _ZN40_INTERNAL_5ca7ca50_4_k_cu_dbfeaaa7_265994cute1_E)
_ZN40_INTERNAL_5ca7ca50_4_k_cu_dbfeaaa7_265994cute1_E:
	.zero		1
	.type		_ZN40_INTERNAL_5ca7ca50_4_k_cu_dbfeaaa7_265994cuda3std3__45__cpo6cbeginE,@object
	.size		_ZN40_INTERNAL_5ca7ca50_4_k_cu_dbfeaaa7_265994cuda3std3__45__cpo6cbeginE,(_ZN40_INTERNAL_5ca7ca50_4_k_cu_dbfeaaa7_265994cuda3std3__48in_placeE - _ZN40_INTERNAL_5ca7ca50_4_k_cu_dbfeaaa7_265994cuda3std3__45__cpo6cbeginE)
_ZN40_INTERNAL_5ca7ca50_4_k_cu_dbfeaaa7_265994cuda3std3__45__cpo6cbeginE:
	.zero		1
	.type		_ZN40_INTERNAL_5ca7ca50_4_k_cu_dbfeaaa7_265994cuda3std3__48in_placeE,@object
	.size		_ZN40_INTERNAL_5ca7ca50_4_k_cu_dbfeaaa7_265994cuda3std3__48in_placeE,(_ZN40_INTERNAL_5ca7ca50_4_k_cu_dbfeaaa7_265994cuda3std6ranges3__45__cpo9iter_moveE - _ZN40_INTERNAL_5ca7ca50_4_k_cu_dbfeaaa7_265994cuda3std3__48in_placeE)
_ZN40_INTERNAL_5ca7ca50_4_k_cu_dbfeaaa7_265994cuda3std3__48in_placeE:
	.zero		1
	.type		_ZN40_INTERNAL_5ca7ca50_4_k_cu_dbfeaaa7_265994cuda3std6ranges3__45__cpo9iter_moveE,@object
	.size		_ZN40_INTERNAL_5ca7ca50_4_k_cu_dbfeaaa7_265994cuda3std6ranges3__45__cpo9iter_moveE,(_ZN40_INTERNAL_5ca7ca50_4_k_cu_dbfeaaa7_265994cuda3std3__45__cpo5beginE - _ZN40_INTERNAL_5ca7ca50_4_k_cu_dbfeaaa7_265994cuda3std6ranges3__45__cpo9iter_moveE)
_ZN40_INTERNAL_5ca7ca50_4_k_cu_dbfeaaa7_265994cuda3std6ranges3__45__cpo9iter_moveE:
	.zero		1
	.type		_ZN40_INTERNAL_5ca7ca50_4_k_cu_dbfeaaa7_265994cuda3std3__45__cpo5beginE,@object
	.size		_ZN40_INTERNAL_5ca7ca50_4_k_cu_dbfeaaa7_265994cuda3std3__45__cpo5beginE,(_ZN40_INTERNAL_5ca7ca50_4_k_cu_dbfeaaa7_265994cuda3std3__442_GLOBAL__N__5ca7ca50_4_k_cu_dbfeaaa7_265996ignoreE - _ZN40_INTERNAL_5ca7ca50_4_k_cu_dbfeaaa7_265994cuda3std3__45__cpo5beginE)
_ZN40_INTERNAL_5ca7ca50_4_k_cu_dbfeaaa7_265994cuda3std3__45__cpo5beginE:
	.zero		1
	.type		_ZN40_INTERNAL_5ca7ca50_4_k_cu_dbfeaaa7_265994cuda3std3__442_GLOBAL__N__5ca7ca50_4_k_cu_dbfeaaa7_265996ignoreE,@object
	.size		_ZN40_INTERNAL_5ca7ca50_4_k_cu_dbfeaaa7_265994cuda3std3__442_GLOBAL__N__5ca7ca50_4_k_cu_dbfeaaa7_265996ignoreE,(_ZN40_INTERNAL_5ca7ca50_4_k_cu_dbfeaaa7_265994cute7productE - _ZN40_INTERNAL_5ca7ca50_4_k_cu_dbfeaaa7_265994cuda3std3__442_GLOBAL__N__5ca7ca50_4_k_cu_dbfeaaa7_265996ignoreE)
_ZN40_INTERNAL_5ca7ca50_4_k_cu_dbfeaaa7_265994cuda3std3__442_GLOBAL__N__5ca7ca50_4_k_cu_dbfeaaa7_265996ignoreE:
	.zero		1
	.type		_ZN40_INTERNAL_5ca7ca50_4_k_cu_dbfeaaa7_265994cute7productE,@object
	.size		_ZN40_INTERNAL_5ca7ca50_4_k_cu_dbfeaaa7_265994cute7productE,(_ZN40_INTERNAL_5ca7ca50_4_k_cu_dbfeaaa7_265994cuda3std3__45__cpo3endE - _ZN40_INTERNAL_5ca7ca50_4_k_cu_dbfeaaa7_265994cute7productE)
_ZN40_INTERNAL_5ca7ca50_4_k_cu_dbfeaaa7_265994cute7productE:
	.zero		1
	.type		_ZN40_INTERNAL_5ca7ca50_4_k_cu_dbfeaaa7_265994cuda3std3__45__cpo3endE,@object
	.size		_ZN40_INTERNAL_5ca7ca50_4_k_cu_dbfeaaa7_265994cuda3std3__45__cpo3endE,(_ZN40_INTERNAL_5ca7ca50_4_k_cu_dbfeaaa7_265994cuda3std3__419piecewise_constructE - _ZN40_INTERNAL_5ca7ca50_4_k_cu_dbfeaaa7_265994cuda3std3__45__cpo3endE)
_ZN40_INTERNAL_5ca7ca50_4_k_cu_dbfeaaa7_265994cuda3std3__45__cpo3endE:
	.zero		1
	.type		_ZN40_INTERNAL_5ca7ca50_4_k_cu_dbfeaaa7_265994cuda3std3__419piecewise_constructE,@object
	.size		_ZN40_INTERNAL_5ca7ca50_4_k_cu_dbfeaaa7_265994cuda3std3__419piecewise_constructE,(_ZN40_INTERNAL_5ca7ca50_4_k_cu_dbfeaaa7_265994cuda3std3__45__cpo4cendE - _ZN40_INTERNAL_5ca7ca50_4_k_cu_dbfeaaa7_265994cuda3std3__419piecewise_constructE)
_ZN40_INTERNAL_5ca7ca50_4_k_cu_dbfeaaa7_265994cuda3std3__419piecewise_constructE:
	.zero		1
	.type		_ZN40_INTERNAL_5ca7ca50_4_k_cu_dbfeaaa7_265994cuda3std3__45__cpo4cendE,@object
	.size		_ZN40_INTERNAL_5ca7ca50_4_k_cu_dbfeaaa7_265994cuda3std3__45__cpo4cendE,(_ZN40_INTERNAL_5ca7ca50_4_k_cu_dbfeaaa7_265994cuda3std6ranges3__45__cpo4swapE - _ZN40_INTERNAL_5ca7ca50_4_k_cu_dbfeaaa7_265994cuda3std3__45__cpo4cendE)
_ZN40_INTERNAL_5ca7ca50_4_k_cu_dbfeaaa7_265994cuda3std3__45__cpo4cendE:
	.zero		1
	.type		_ZN40_INTERNAL_5ca7ca50_4_k_cu_dbfeaaa7_265994cuda3std6ranges3__45__cpo4swapE,@object
	.size		_ZN40_INTERNAL_5ca7ca50_4_k_cu_dbfeaaa7_265994cuda3std6ranges3__45__cpo4swapE,(.L_8 - _ZN40_INTERNAL_5ca7ca50_4_k_cu_dbfeaaa7_265994cuda3std6ranges3__45__cpo4swapE)
_ZN40_INTERNAL_5ca7ca50_4_k_cu_dbfeaaa7_265994cuda3std6ranges3__45__cpo4swapE:
	.zero		1
.L_8:


//--------------------- .nv.constant0._ZN7cutlass13device_kernelINS_4gemm6kernel13GemmUniversalIN4cute5tupleIJiiiiEEENS1_10collective13CollectiveMmaINS1_34MainloopSm90TmaGmmaWarpSpecializedILi7ENS5_IJNS4_1CILi4EEENSA_ILi1EEESC_EEENS1_35KernelTmaWarpSpecializedCooperativeEEENS5_IJNSA_ILi128EEESG_SG_EEEaNS5_IJlSC_lEEEaSI_NS4_8TiledMMAINS4_8MMA_AtomIJNS4_4SM904GMMA27MMA_64x128x32_S32S8S8_SS_TNEEEENS4_6LayoutINS5_IJNSA_ILi2EEESC_SC_EEENS5_IJSC_NSA_ILi0EEESS_EEEEENS5_IJNS4_10UnderscoreESV_SV_EEEEENS4_13SM90_TMA_LOADENS4_14ComposedLayoutINS4_7SwizzleILi3ELi4ELi3EEENS4_18smem_ptr_flag_bitsILi8EEENSP_INS5_IJNSA_ILi8EEESG_EEENS5_IJSG_SC_EEEEEEEvNS4_8identityENS4_23SM90_TMA_LOAD_MULTICASTES18_vS19_EENS_8epilogue10collective6detail29Sm90TmaWarpSpecializedAdapterINS1D_15DefaultEpilogueIaSI_SI_NS1C_6thread17LinearCombinationIaLi1EiiLNS1H_9ScaleType4KindE0ELNS_15FloatRoundStyleE2EaEENS1_15EpilogueDefaultEEEEEvvEEEEvNT_6ParamsE --------------------------
	.section	.nv.constant0._ZN7cutlass13device_kernelINS_4gemm6kernel13GemmUniversalIN4cute5tupleIJiiiiEEENS1_10collective13CollectiveMmaINS1_34MainloopSm90TmaGmmaWarpSpecializedILi7ENS5_IJNS4_1CILi4EEENSA_ILi1EEESC_EEENS1_35KernelTmaWarpSpecializedCooperativeEEENS5_IJNSA_ILi128EEESG_SG_EEEaNS5_IJlSC_lEEEaSI_NS4_8TiledMMAINS4_8MMA_AtomIJNS4_4SM904GMMA27MMA_64x128x32_S32S8S8_SS_TNEEEENS4_6LayoutINS5_IJNSA_ILi2EEESC_SC_EEENS5_IJSC_NSA_ILi0EEESS_EEEEENS5_IJNS4_10UnderscoreESV_SV_EEEEENS4_13SM90_TMA_LOADENS4_14ComposedLayoutINS4_7SwizzleILi3ELi4ELi3EEENS4_18smem_ptr_flag_bitsILi8EEENSP_INS5_IJNSA_ILi8EEESG_EEENS5_IJSG_SC_EEEEEEEvNS4_8identityENS4_23SM90_TMA_LOAD_MULTICASTES18_vS19_EENS_8epilogue10collective6detail29Sm90TmaWarpSpecializedAdapterINS1D_15DefaultEpilogueIaSI_SI_NS1C_6thread17LinearCombinationIaLi1EiiLNS1H_9ScaleType4KindE0ELNS_15FloatRoundStyleE2EaEENS1_15EpilogueDefaultEEEEEvvEEEEvNT_6ParamsE,"a",@progbits
	.sectionflags	@""
	.align	4
.nv.constant0._ZN7cutlass13device_kernelINS_4gemm6kernel13GemmUniversalIN4cute5tupleIJiiiiEEENS1_10collective13CollectiveMmaINS1_34MainloopSm90TmaGmmaWarpSpecializedILi7ENS5_IJNS4_1CILi4EEENSA_ILi1EEESC_EEENS1_35KernelTmaWarpSpecializedCooperativeEEENS5_IJNSA_ILi128EEESG_SG_EEEaNS5_IJlSC_lEEEaSI_NS4_8TiledMMAINS4_8MMA_AtomIJNS4_4SM904GMMA27MMA_64x128x32_S32S8S8_SS_TNEEEENS4_6LayoutINS5_IJNSA_ILi2EEESC_SC_EEENS5_IJSC_NSA_ILi0EEESS_EEEEENS5_IJNS4_10UnderscoreESV_SV_EEEEENS4_13SM90_TMA_LOADENS4_14ComposedLayoutINS4_7SwizzleILi3ELi4ELi3EEENS4_18smem_ptr_flag_bitsILi8EEENSP_INS5_IJNSA_ILi8EEESG_EEENS5_IJSG_SC_EEEEEEEvNS4_8identityENS4_23SM90_TMA_LOAD_MULTICASTES18_vS19_EENS_8epilogue10collective6detail29Sm90TmaWarpSpecializedAdapterINS1D_15DefaultEpilogueIaSI_SI_NS1C_6thread17LinearCombinationIaLi1EiiLNS1H_9ScaleType4KindE0ELNS_15FloatRoundStyleE2EaEENS1_15EpilogueDefaultEEEEEvvEEEEvNT_6ParamsE:
	.zero		1664


//--------------------- SYMBOLS --------------------------

	.type		.nv.reservedSmem.offset0,@object
	.size		.nv.reservedSmem.offset0,0x4
	.type		__assertfail,@function
